//
// Generated by NVIDIA NVVM Compiler
//
// Compiler Build ID: CL-36424714
// Cuda compilation tools, release 13.0, V13.0.88
// Based on NVVM 20.0.0
//

.version 9.0
.target sm_100
.address_size 64

	// .globl	_Z7kernel1PdS_i
// _ZZ7kernel1PdS_iE6s_data has been demoted
// _ZZ7kernel2PdS_iE6s_data has been demoted
// _ZZ7kernel3PdS_iE6s_data has been demoted
// _ZZ7kernel4PdS_iE6s_data has been demoted
// _ZZ7kernel5PdS_iE6s_data has been demoted
// _ZZ8reduce06ILj1024EEvPdS0_iE6s_data has been demoted
// _ZZ8reduce06ILj512EEvPdS0_iE6s_data has been demoted
// _ZZ8reduce06ILj256EEvPdS0_iE6s_data has been demoted
// _ZZ8reduce06ILj128EEvPdS0_iE6s_data has been demoted
// _ZZ8reduce06ILj64EEvPdS0_iE6s_data has been demoted
// _ZZ8reduce06ILj32EEvPdS0_iE6s_data has been demoted
// _ZZ8reduce06ILj16EEvPdS0_iE6s_data has been demoted
// _ZZ8reduce06ILj8EEvPdS0_iE6s_data has been demoted
// _ZZ8reduce06ILj4EEvPdS0_iE6s_data has been demoted
// _ZZ8reduce06ILj2EEvPdS0_iE6s_data has been demoted
// _ZZ8reduce06ILj1EEvPdS0_iE6s_data has been demoted
// _ZZ8reduce07ILj1024EEvPdS0_iE6s_data has been demoted
// _ZZ8reduce07ILj512EEvPdS0_iE6s_data has been demoted
// _ZZ8reduce07ILj256EEvPdS0_iE6s_data has been demoted
// _ZZ8reduce07ILj128EEvPdS0_iE6s_data has been demoted
// _ZZ8reduce07ILj64EEvPdS0_iE6s_data has been demoted
// _ZZ8reduce07ILj32EEvPdS0_iE6s_data has been demoted
// _ZZ8reduce07ILj16EEvPdS0_iE6s_data has been demoted
// _ZZ8reduce07ILj8EEvPdS0_iE6s_data has been demoted
// _ZZ8reduce07ILj4EEvPdS0_iE6s_data has been demoted
// _ZZ8reduce07ILj2EEvPdS0_iE6s_data has been demoted
// _ZZ8reduce07ILj1EEvPdS0_iE6s_data has been demoted

.visible .entry _Z7kernel1PdS_i(
	.param .u64 .ptr .align 1 _Z7kernel1PdS_i_param_0,
	.param .u64 .ptr .align 1 _Z7kernel1PdS_i_param_1,
	.param .u32 _Z7kernel1PdS_i_param_2
)
{
	.reg .pred 	%p<8>;
	.reg .b32 	%r<18>;
	.reg .b64 	%rd<9>;
	.reg .b64 	%fd<6>;
	// demoted variable
	.shared .align 8 .b8 _ZZ7kernel1PdS_iE6s_data[1024];
	ld.param.u64 	%rd1, [_Z7kernel1PdS_i_param_0];
	ld.param.u64 	%rd2, [_Z7kernel1PdS_i_param_1];
	ld.param.u32 	%r8, [_Z7kernel1PdS_i_param_2];
	mov.u32 	%r1, %tid.x;
	mov.u32 	%r2, %ctaid.x;
	mov.u32 	%r3, %ntid.x;
	mad.lo.s32 	%r4, %r2, %r3, %r1;
	setp.ge.u32 	%p1, %r4, %r8;
	shl.b32 	%r9, %r1, 3;
	mov.u32 	%r10, _ZZ7kernel1PdS_iE6s_data;
	add.s32 	%r5, %r10, %r9;
	@%p1 bra 	$L__BB0_2;
	cvta.to.global.u64 	%rd3, %rd1;
	mul.wide.u32 	%rd4, %r4, 8;
	add.s64 	%rd5, %rd3, %rd4;
	ld.global.f64 	%fd1, [%rd5];
	st.shared.f64 	[%r5], %fd1;
$L__BB0_2:
	bar.sync 	0;
	setp.lt.u32 	%p2, %r3, 2;
	@%p2 bra 	$L__BB0_7;
	mov.b32 	%r17, 1;
$L__BB0_4:
	shl.b32 	%r7, %r17, 1;
	add.s32 	%r12, %r7, -1;
	and.b32  	%r13, %r12, %r1;
	setp.ne.s32 	%p3, %r13, 0;
	add.s32 	%r14, %r17, %r4;
	setp.ge.u32 	%p4, %r14, %r8;
	or.pred  	%p5, %p4, %p3;
	@%p5 bra 	$L__BB0_6;
	shl.b32 	%r15, %r17, 3;
	add.s32 	%r16, %r5, %r15;
	ld.shared.f64 	%fd2, [%r16];
	ld.shared.f64 	%fd3, [%r5];
	add.f64 	%fd4, %fd2, %fd3;
	st.shared.f64 	[%r5], %fd4;
$L__BB0_6:
	bar.sync 	0;
	setp.lt.u32 	%p6, %r7, %r3;
	mov.u32 	%r17, %r7;
	@%p6 bra 	$L__BB0_4;
$L__BB0_7:
	setp.ne.s32 	%p7, %r1, 0;
	@%p7 bra 	$L__BB0_9;
	ld.shared.f64 	%fd5, [_ZZ7kernel1PdS_iE6s_data];
	cvta.to.global.u64 	%rd6, %rd2;
	mul.wide.u32 	%rd7, %r2, 8;
	add.s64 	%rd8, %rd6, %rd7;
	st.global.f64 	[%rd8], %fd5;
$L__BB0_9:
	ret;

}
	// .globl	_Z7kernel2PdS_i
.visible .entry _Z7kernel2PdS_i(
	.param .u64 .ptr .align 1 _Z7kernel2PdS_i_param_0,
	.param .u64 .ptr .align 1 _Z7kernel2PdS_i_param_1,
	.param .u32 _Z7kernel2PdS_i_param_2
)
{
	.reg .pred 	%p<7>;
	.reg .b32 	%r<23>;
	.reg .b64 	%rd<9>;
	.reg .b64 	%fd<6>;
	// demoted variable
	.shared .align 8 .b8 _ZZ7kernel2PdS_iE6s_data[1024];
	ld.param.u64 	%rd1, [_Z7kernel2PdS_i_param_0];
	ld.param.u64 	%rd2, [_Z7kernel2PdS_i_param_1];
	ld.param.u32 	%r11, [_Z7kernel2PdS_i_param_2];
	mov.u32 	%r1, %tid.x;
	mov.u32 	%r2, %ctaid.x;
	mov.u32 	%r3, %ntid.x;
	mul.lo.s32 	%r4, %r2, %r3;
	add.s32 	%r5, %r4, %r1;
	setp.ge.u32 	%p1, %r5, %r11;
	@%p1 bra 	$L__BB1_2;
	cvta.to.global.u64 	%rd3, %rd1;
	mul.wide.u32 	%rd4, %r5, 8;
	add.s64 	%rd5, %rd3, %rd4;
	ld.global.f64 	%fd1, [%rd5];
	shl.b32 	%r12, %r1, 3;
	mov.u32 	%r13, _ZZ7kernel2PdS_iE6s_data;
	add.s32 	%r14, %r13, %r12;
	st.shared.f64 	[%r14], %fd1;
$L__BB1_2:
	bar.sync 	0;
	setp.lt.u32 	%p2, %r3, 2;
	@%p2 bra 	$L__BB1_8;
	shl.b32 	%r6, %r1, 1;
	mov.b32 	%r22, 1;
$L__BB1_4:
	mul.lo.s32 	%r8, %r22, %r6;
	add.s32 	%r9, %r8, %r22;
	setp.ge.u32 	%p3, %r9, %r3;
	@%p3 bra 	$L__BB1_7;
	add.s32 	%r16, %r9, %r4;
	setp.ge.u32 	%p4, %r16, %r11;
	@%p4 bra 	$L__BB1_7;
	shl.b32 	%r17, %r9, 3;
	mov.u32 	%r18, _ZZ7kernel2PdS_iE6s_data;
	add.s32 	%r19, %r18, %r17;
	ld.shared.f64 	%fd2, [%r19];
	shl.b32 	%r20, %r8, 3;
	add.s32 	%r21, %r18, %r20;
	ld.shared.f64 	%fd3, [%r21];
	add.f64 	%fd4, %fd2, %fd3;
	st.shared.f64 	[%r21], %fd4;
$L__BB1_7:
	bar.sync 	0;
	shl.b32 	%r22, %r22, 1;
	setp.lt.u32 	%p5, %r22, %r3;
	@%p5 bra 	$L__BB1_4;
$L__BB1_8:
	setp.ne.s32 	%p6, %r1, 0;
	@%p6 bra 	$L__BB1_10;
	ld.shared.f64 	%fd5, [_ZZ7kernel2PdS_iE6s_data];
	cvta.to.global.u64 	%rd6, %rd2;
	mul.wide.u32 	%rd7, %r2, 8;
	add.s64 	%rd8, %rd6, %rd7;
	st.global.f64 	[%rd8], %fd5;
$L__BB1_10:
	ret;

}
	// .globl	_Z7kernel3PdS_i
.visible .entry _Z7kernel3PdS_i(
	.param .u64 .ptr .align 1 _Z7kernel3PdS_i_param_0,
	.param .u64 .ptr .align 1 _Z7kernel3PdS_i_param_1,
	.param .u32 _Z7kernel3PdS_i_param_2
)
{
	.reg .pred 	%p<8>;
	.reg .b32 	%r<15>;
	.reg .b64 	%rd<9>;
	.reg .b64 	%fd<6>;
	// demoted variable
	.shared .align 8 .b8 _ZZ7kernel3PdS_iE6s_data[1024];
	ld.param.u64 	%rd1, [_Z7kernel3PdS_i_param_0];
	ld.param.u64 	%rd2, [_Z7kernel3PdS_i_param_1];
	ld.param.u32 	%r8, [_Z7kernel3PdS_i_param_2];
	mov.u32 	%r1, %tid.x;
	mov.u32 	%r2, %ctaid.x;
	mov.u32 	%r14, %ntid.x;
	mad.lo.s32 	%r4, %r2, %r14, %r1;
	setp.ge.u32 	%p1, %r4, %r8;
	shl.b32 	%r9, %r1, 3;
	mov.u32 	%r10, _ZZ7kernel3PdS_iE6s_data;
	add.s32 	%r5, %r10, %r9;
	@%p1 bra 	$L__BB2_2;
	cvta.to.global.u64 	%rd3, %rd1;
	mul.wide.u32 	%rd4, %r4, 8;
	add.s64 	%rd5, %rd3, %rd4;
	ld.global.f64 	%fd1, [%rd5];
	st.shared.f64 	[%r5], %fd1;
$L__BB2_2:
	bar.sync 	0;
	setp.lt.u32 	%p2, %r14, 2;
	@%p2 bra 	$L__BB2_6;
$L__BB2_3:
	shr.u32 	%r7, %r14, 1;
	setp.ge.u32 	%p3, %r1, %r7;
	add.s32 	%r11, %r7, %r4;
	setp.ge.u32 	%p4, %r11, %r8;
	or.pred  	%p5, %p3, %p4;
	@%p5 bra 	$L__BB2_5;
	shl.b32 	%r12, %r7, 3;
	add.s32 	%r13, %r5, %r12;
	ld.shared.f64 	%fd2, [%r13];
	ld.shared.f64 	%fd3, [%r5];
	add.f64 	%fd4, %fd2, %fd3;
	st.shared.f64 	[%r5], %fd4;
$L__BB2_5:
	bar.sync 	0;
	setp.gt.u32 	%p6, %r14, 3;
	mov.u32 	%r14, %r7;
	@%p6 bra 	$L__BB2_3;
$L__BB2_6:
	setp.ne.s32 	%p7, %r1, 0;
	@%p7 bra 	$L__BB2_8;
	ld.shared.f64 	%fd5, [_ZZ7kernel3PdS_iE6s_data];
	cvta.to.global.u64 	%rd6, %rd2;
	mul.wide.u32 	%rd7, %r2, 8;
	add.s64 	%rd8, %rd6, %rd7;
	st.global.f64 	[%rd8], %fd5;
$L__BB2_8:
	ret;

}
	// .globl	_Z7kernel4PdS_i
.visible .entry _Z7kernel4PdS_i(
	.param .u64 .ptr .align 1 _Z7kernel4PdS_i_param_0,
	.param .u64 .ptr .align 1 _Z7kernel4PdS_i_param_1,
	.param .u32 _Z7kernel4PdS_i_param_2
)
{
	.reg .pred 	%p<8>;
	.reg .b32 	%r<18>;
	.reg .b64 	%rd<11>;
	.reg .b64 	%fd<8>;
	// demoted variable
	.shared .align 8 .b8 _ZZ7kernel4PdS_iE6s_data[1024];
	ld.param.u64 	%rd1, [_Z7kernel4PdS_i_param_0];
	ld.param.u64 	%rd2, [_Z7kernel4PdS_i_param_1];
	ld.param.u32 	%r8, [_Z7kernel4PdS_i_param_2];
	mov.u32 	%r1, %tid.x;
	mov.u32 	%r2, %ctaid.x;
	mov.u32 	%r17, %ntid.x;
	mul.lo.s32 	%r9, %r17, %r2;
	shl.b32 	%r10, %r9, 1;
	add.s32 	%r4, %r10, %r1;
	setp.ge.u32 	%p1, %r4, %r8;
	shl.b32 	%r11, %r1, 3;
	mov.u32 	%r12, _ZZ7kernel4PdS_iE6s_data;
	add.s32 	%r5, %r12, %r11;
	@%p1 bra 	$L__BB3_2;
	cvta.to.global.u64 	%rd3, %rd1;
	mul.wide.u32 	%rd4, %r4, 8;
	add.s64 	%rd5, %rd3, %rd4;
	ld.global.f64 	%fd1, [%rd5];
	add.s32 	%r13, %r4, %r17;
	mul.wide.u32 	%rd6, %r13, 8;
	add.s64 	%rd7, %rd3, %rd6;
	ld.global.f64 	%fd2, [%rd7];
	add.f64 	%fd3, %fd1, %fd2;
	st.shared.f64 	[%r5], %fd3;
$L__BB3_2:
	bar.sync 	0;
	setp.lt.u32 	%p2, %r17, 2;
	@%p2 bra 	$L__BB3_6;
$L__BB3_3:
	shr.u32 	%r7, %r17, 1;
	setp.ge.u32 	%p3, %r1, %r7;
	add.s32 	%r14, %r7, %r4;
	setp.ge.u32 	%p4, %r14, %r8;
	or.pred  	%p5, %p3, %p4;
	@%p5 bra 	$L__BB3_5;
	shl.b32 	%r15, %r7, 3;
	add.s32 	%r16, %r5, %r15;
	ld.shared.f64 	%fd4, [%r16];
	ld.shared.f64 	%fd5, [%r5];
	add.f64 	%fd6, %fd4, %fd5;
	st.shared.f64 	[%r5], %fd6;
$L__BB3_5:
	bar.sync 	0;
	setp.gt.u32 	%p6, %r17, 3;
	mov.u32 	%r17, %r7;
	@%p6 bra 	$L__BB3_3;
$L__BB3_6:
	setp.ne.s32 	%p7, %r1, 0;
	@%p7 bra 	$L__BB3_8;
	ld.shared.f64 	%fd7, [_ZZ7kernel4PdS_iE6s_data];
	cvta.to.global.u64 	%rd8, %rd2;
	mul.wide.u32 	%rd9, %r2, 8;
	add.s64 	%rd10, %rd8, %rd9;
	st.global.f64 	[%rd10], %fd7;
$L__BB3_8:
	ret;

}
	// .globl	_Z7kernel5PdS_i
.visible .entry _Z7kernel5PdS_i(
	.param .u64 .ptr .align 1 _Z7kernel5PdS_i_param_0,
	.param .u64 .ptr .align 1 _Z7kernel5PdS_i_param_1,
	.param .u32 _Z7kernel5PdS_i_param_2
)
{
	.reg .pred 	%p<9>;
	.reg .b32 	%r<18>;
	.reg .b64 	%rd<12>;
	.reg .b64 	%fd<26>;
	// demoted variable
	.shared .align 8 .b8 _ZZ7kernel5PdS_iE6s_data[1024];
	ld.param.u64 	%rd1, [_Z7kernel5PdS_i_param_0];
	ld.param.u64 	%rd2, [_Z7kernel5PdS_i_param_1];
	ld.param.u32 	%r8, [_Z7kernel5PdS_i_param_2];
	mov.u32 	%r1, %tid.x;
	mov.u32 	%r2, %ctaid.x;
	mov.u32 	%r17, %ntid.x;
	mul.lo.s32 	%r9, %r17, %r2;
	shl.b32 	%r10, %r9, 1;
	add.s32 	%r4, %r10, %r1;
	setp.ge.u32 	%p1, %r4, %r8;
	shl.b32 	%r11, %r1, 3;
	mov.u32 	%r12, _ZZ7kernel5PdS_iE6s_data;
	add.s32 	%r5, %r12, %r11;
	@%p1 bra 	$L__BB4_2;
	cvta.to.global.u64 	%rd4, %rd1;
	mul.wide.u32 	%rd5, %r4, 8;
	add.s64 	%rd6, %rd4, %rd5;
	ld.global.f64 	%fd1, [%rd6];
	add.s32 	%r13, %r4, %r17;
	mul.wide.u32 	%rd7, %r13, 8;
	add.s64 	%rd8, %rd4, %rd7;
	ld.global.f64 	%fd2, [%rd8];
	add.f64 	%fd3, %fd1, %fd2;
	st.shared.f64 	[%r5], %fd3;
	bra.uni 	$L__BB4_3;
$L__BB4_2:
	mov.b64 	%rd3, 0;
	st.shared.u64 	[%r5], %rd3;
$L__BB4_3:
	bar.sync 	0;
	setp.lt.u32 	%p2, %r17, 66;
	@%p2 bra 	$L__BB4_7;
$L__BB4_4:
	shr.u32 	%r7, %r17, 1;
	setp.ge.u32 	%p3, %r1, %r7;
	add.s32 	%r14, %r7, %r4;
	setp.ge.u32 	%p4, %r14, %r8;
	or.pred  	%p5, %p3, %p4;
	@%p5 bra 	$L__BB4_6;
	shl.b32 	%r15, %r7, 3;
	add.s32 	%r16, %r5, %r15;
	ld.shared.f64 	%fd4, [%r16];
	ld.shared.f64 	%fd5, [%r5];
	add.f64 	%fd6, %fd4, %fd5;
	st.shared.f64 	[%r5], %fd6;
$L__BB4_6:
	bar.sync 	0;
	setp.gt.u32 	%p6, %r17, 131;
	mov.u32 	%r17, %r7;
	@%p6 bra 	$L__BB4_4;
$L__BB4_7:
	setp.gt.u32 	%p7, %r1, 31;
	@%p7 bra 	$L__BB4_10;
	ld.volatile.shared.f64 	%fd7, [%r5+256];
	ld.volatile.shared.f64 	%fd8, [%r5];
	add.f64 	%fd9, %fd7, %fd8;
	st.volatile.shared.f64 	[%r5], %fd9;
	ld.volatile.shared.f64 	%fd10, [%r5+128];
	ld.volatile.shared.f64 	%fd11, [%r5];
	add.f64 	%fd12, %fd10, %fd11;
	st.volatile.shared.f64 	[%r5], %fd12;
	ld.volatile.shared.f64 	%fd13, [%r5+64];
	ld.volatile.shared.f64 	%fd14, [%r5];
	add.f64 	%fd15, %fd13, %fd14;
	st.volatile.shared.f64 	[%r5], %fd15;
	ld.volatile.shared.f64 	%fd16, [%r5+32];
	ld.volatile.shared.f64 	%fd17, [%r5];
	add.f64 	%fd18, %fd16, %fd17;
	st.volatile.shared.f64 	[%r5], %fd18;
	ld.volatile.shared.f64 	%fd19, [%r5+16];
	ld.volatile.shared.f64 	%fd20, [%r5];
	add.f64 	%fd21, %fd19, %fd20;
	st.volatile.shared.f64 	[%r5], %fd21;
	ld.volatile.shared.f64 	%fd22, [%r5+8];
	ld.volatile.shared.f64 	%fd23, [%r5];
	add.f64 	%fd24, %fd22, %fd23;
	st.volatile.shared.f64 	[%r5], %fd24;
	setp.ne.s32 	%p8, %r1, 0;
	@%p8 bra 	$L__BB4_10;
	ld.shared.f64 	%fd25, [_ZZ7kernel5PdS_iE6s_data];
	cvta.to.global.u64 	%rd9, %rd2;
	mul.wide.u32 	%rd10, %r2, 8;
	add.s64 	%rd11, %rd9, %rd10;
	st.global.f64 	[%rd11], %fd25;
$L__BB4_10:
	ret;

}
	// .globl	_Z8reduce06ILj1024EEvPdS0_i
.visible .entry _Z8reduce06ILj1024EEvPdS0_i(
	.param .u64 .ptr .align 1 _Z8reduce06ILj1024EEvPdS0_i_param_0,
	.param .u64 .ptr .align 1 _Z8reduce06ILj1024EEvPdS0_i_param_1,
	.param .u32 _Z8reduce06ILj1024EEvPdS0_i_param_2
)
{
	.reg .pred 	%p<8>;
	.reg .b32 	%r<12>;
	.reg .b64 	%rd<12>;
	.reg .b64 	%fd<35>;
	// demoted variable
	.shared .align 8 .b8 _ZZ8reduce06ILj1024EEvPdS0_iE6s_data[1024];
	ld.param.u64 	%rd1, [_Z8reduce06ILj1024EEvPdS0_i_param_0];
	ld.param.u64 	%rd2, [_Z8reduce06ILj1024EEvPdS0_i_param_1];
	ld.param.u32 	%r6, [_Z8reduce06ILj1024EEvPdS0_i_param_2];
	mov.u32 	%r1, %tid.x;
	mov.u32 	%r2, %ctaid.x;
	mov.u32 	%r3, %ntid.x;
	mul.lo.s32 	%r7, %r3, %r2;
	shl.b32 	%r8, %r7, 1;
	add.s32 	%r4, %r8, %r1;
	setp.ge.u32 	%p1, %r4, %r6;
	shl.b32 	%r9, %r1, 3;
	mov.u32 	%r10, _ZZ8reduce06ILj1024EEvPdS0_iE6s_data;
	add.s32 	%r5, %r10, %r9;
	@%p1 bra 	$L__BB5_2;
	cvta.to.global.u64 	%rd4, %rd1;
	mul.wide.u32 	%rd5, %r4, 8;
	add.s64 	%rd6, %rd4, %rd5;
	ld.global.f64 	%fd1, [%rd6];
	add.s32 	%r11, %r4, %r3;
	mul.wide.u32 	%rd7, %r11, 8;
	add.s64 	%rd8, %rd4, %rd7;
	ld.global.f64 	%fd2, [%rd8];
	add.f64 	%fd3, %fd1, %fd2;
	st.shared.f64 	[%r5], %fd3;
	bra.uni 	$L__BB5_3;
$L__BB5_2:
	mov.b64 	%rd3, 0;
	st.shared.u64 	[%r5], %rd3;
$L__BB5_3:
	bar.sync 	0;
	setp.gt.u32 	%p2, %r1, 511;
	@%p2 bra 	$L__BB5_5;
	ld.shared.f64 	%fd4, [%r5+4096];
	ld.shared.f64 	%fd5, [%r5];
	add.f64 	%fd6, %fd4, %fd5;
	st.shared.f64 	[%r5], %fd6;
$L__BB5_5:
	bar.sync 	0;
	setp.gt.u32 	%p3, %r1, 255;
	@%p3 bra 	$L__BB5_7;
	ld.shared.f64 	%fd7, [%r5+2048];
	ld.shared.f64 	%fd8, [%r5];
	add.f64 	%fd9, %fd7, %fd8;
	st.shared.f64 	[%r5], %fd9;
$L__BB5_7:
	bar.sync 	0;
	setp.gt.u32 	%p4, %r1, 127;
	@%p4 bra 	$L__BB5_9;
	ld.shared.f64 	%fd10, [%r5+1024];
	ld.shared.f64 	%fd11, [%r5];
	add.f64 	%fd12, %fd10, %fd11;
	st.shared.f64 	[%r5], %fd12;
$L__BB5_9:
	bar.sync 	0;
	setp.gt.u32 	%p5, %r1, 63;
	@%p5 bra 	$L__BB5_11;
	ld.shared.f64 	%fd13, [%r5+512];
	ld.shared.f64 	%fd14, [%r5];
	add.f64 	%fd15, %fd13, %fd14;
	st.shared.f64 	[%r5], %fd15;
$L__BB5_11:
	bar.sync 	0;
	setp.gt.u32 	%p6, %r1, 31;
	@%p6 bra 	$L__BB5_14;
	ld.volatile.shared.f64 	%fd16, [%r5+256];
	ld.volatile.shared.f64 	%fd17, [%r5];
	add.f64 	%fd18, %fd16, %fd17;
	st.volatile.shared.f64 	[%r5], %fd18;
	ld.volatile.shared.f64 	%fd19, [%r5+128];
	ld.volatile.shared.f64 	%fd20, [%r5];
	add.f64 	%fd21, %fd19, %fd20;
	st.volatile.shared.f64 	[%r5], %fd21;
	ld.volatile.shared.f64 	%fd22, [%r5+64];
	ld.volatile.shared.f64 	%fd23, [%r5];
	add.f64 	%fd24, %fd22, %fd23;
	st.volatile.shared.f64 	[%r5], %fd24;
	ld.volatile.shared.f64 	%fd25, [%r5+32];
	ld.volatile.shared.f64 	%fd26, [%r5];
	add.f64 	%fd27, %fd25, %fd26;
	st.volatile.shared.f64 	[%r5], %fd27;
	ld.volatile.shared.f64 	%fd28, [%r5+16];
	ld.volatile.shared.f64 	%fd29, [%r5];
	add.f64 	%fd30, %fd28, %fd29;
	st.volatile.shared.f64 	[%r5], %fd30;
	ld.volatile.shared.f64 	%fd31, [%r5+8];
	ld.volatile.shared.f64 	%fd32, [%r5];
	add.f64 	%fd33, %fd31, %fd32;
	st.volatile.shared.f64 	[%r5], %fd33;
	setp.ne.s32 	%p7, %r1, 0;
	@%p7 bra 	$L__BB5_14;
	ld.shared.f64 	%fd34, [_ZZ8reduce06ILj1024EEvPdS0_iE6s_data];
	cvta.to.global.u64 	%rd9, %rd2;
	mul.wide.u32 	%rd10, %r2, 8;
	add.s64 	%rd11, %rd9, %rd10;
	st.global.f64 	[%rd11], %fd34;
$L__BB5_14:
	ret;

}
	// .globl	_Z8reduce06ILj512EEvPdS0_i
.visible .entry _Z8reduce06ILj512EEvPdS0_i(
	.param .u64 .ptr .align 1 _Z8reduce06ILj512EEvPdS0_i_param_0,
	.param .u64 .ptr .align 1 _Z8reduce06ILj512EEvPdS0_i_param_1,
	.param .u32 _Z8reduce06ILj512EEvPdS0_i_param_2
)
{
	.reg .pred 	%p<7>;
	.reg .b32 	%r<12>;
	.reg .b64 	%rd<12>;
	.reg .b64 	%fd<32>;
	// demoted variable
	.shared .align 8 .b8 _ZZ8reduce06ILj512EEvPdS0_iE6s_data[1024];
	ld.param.u64 	%rd1, [_Z8reduce06ILj512EEvPdS0_i_param_0];
	ld.param.u64 	%rd2, [_Z8reduce06ILj512EEvPdS0_i_param_1];
	ld.param.u32 	%r6, [_Z8reduce06ILj512EEvPdS0_i_param_2];
	mov.u32 	%r1, %tid.x;
	mov.u32 	%r2, %ctaid.x;
	mov.u32 	%r3, %ntid.x;
	mul.lo.s32 	%r7, %r3, %r2;
	shl.b32 	%r8, %r7, 1;
	add.s32 	%r4, %r8, %r1;
	setp.ge.u32 	%p1, %r4, %r6;
	shl.b32 	%r9, %r1, 3;
	mov.u32 	%r10, _ZZ8reduce06ILj512EEvPdS0_iE6s_data;
	add.s32 	%r5, %r10, %r9;
	@%p1 bra 	$L__BB6_2;
	cvta.to.global.u64 	%rd4, %rd1;
	mul.wide.u32 	%rd5, %r4, 8;
	add.s64 	%rd6, %rd4, %rd5;
	ld.global.f64 	%fd1, [%rd6];
	add.s32 	%r11, %r4, %r3;
	mul.wide.u32 	%rd7, %r11, 8;
	add.s64 	%rd8, %rd4, %rd7;
	ld.global.f64 	%fd2, [%rd8];
	add.f64 	%fd3, %fd1, %fd2;
	st.shared.f64 	[%r5], %fd3;
	bra.uni 	$L__BB6_3;
$L__BB6_2:
	mov.b64 	%rd3, 0;
	st.shared.u64 	[%r5], %rd3;
$L__BB6_3:
	bar.sync 	0;
	setp.gt.u32 	%p2, %r1, 255;
	@%p2 bra 	$L__BB6_5;
	ld.shared.f64 	%fd4, [%r5+2048];
	ld.shared.f64 	%fd5, [%r5];
	add.f64 	%fd6, %fd4, %fd5;
	st.shared.f64 	[%r5], %fd6;
$L__BB6_5:
	bar.sync 	0;
	setp.gt.u32 	%p3, %r1, 127;
	@%p3 bra 	$L__BB6_7;
	ld.shared.f64 	%fd7, [%r5+1024];
	ld.shared.f64 	%fd8, [%r5];
	add.f64 	%fd9, %fd7, %fd8;
	st.shared.f64 	[%r5], %fd9;
$L__BB6_7:
	bar.sync 	0;
	setp.gt.u32 	%p4, %r1, 63;
	@%p4 bra 	$L__BB6_9;
	ld.shared.f64 	%fd10, [%r5+512];
	ld.shared.f64 	%fd11, [%r5];
	add.f64 	%fd12, %fd10, %fd11;
	st.shared.f64 	[%r5], %fd12;
$L__BB6_9:
	bar.sync 	0;
	setp.gt.u32 	%p5, %r1, 31;
	@%p5 bra 	$L__BB6_12;
	ld.volatile.shared.f64 	%fd13, [%r5+256];
	ld.volatile.shared.f64 	%fd14, [%r5];
	add.f64 	%fd15, %fd13, %fd14;
	st.volatile.shared.f64 	[%r5], %fd15;
	ld.volatile.shared.f64 	%fd16, [%r5+128];
	ld.volatile.shared.f64 	%fd17, [%r5];
	add.f64 	%fd18, %fd16, %fd17;
	st.volatile.shared.f64 	[%r5], %fd18;
	ld.volatile.shared.f64 	%fd19, [%r5+64];
	ld.volatile.shared.f64 	%fd20, [%r5];
	add.f64 	%fd21, %fd19, %fd20;
	st.volatile.shared.f64 	[%r5], %fd21;
	ld.volatile.shared.f64 	%fd22, [%r5+32];
	ld.volatile.shared.f64 	%fd23, [%r5];
	add.f64 	%fd24, %fd22, %fd23;
	st.volatile.shared.f64 	[%r5], %fd24;
	ld.volatile.shared.f64 	%fd25, [%r5+16];
	ld.volatile.shared.f64 	%fd26, [%r5];
	add.f64 	%fd27, %fd25, %fd26;
	st.volatile.shared.f64 	[%r5], %fd27;
	ld.volatile.shared.f64 	%fd28, [%r5+8];
	ld.volatile.shared.f64 	%fd29, [%r5];
	add.f64 	%fd30, %fd28, %fd29;
	st.volatile.shared.f64 	[%r5], %fd30;
	setp.ne.s32 	%p6, %r1, 0;
	@%p6 bra 	$L__BB6_12;
	ld.shared.f64 	%fd31, [_ZZ8reduce06ILj512EEvPdS0_iE6s_data];
	cvta.to.global.u64 	%rd9, %rd2;
	mul.wide.u32 	%rd10, %r2, 8;
	add.s64 	%rd11, %rd9, %rd10;
	st.global.f64 	[%rd11], %fd31;
$L__BB6_12:
	ret;

}
	// .globl	_Z8reduce06ILj256EEvPdS0_i
.visible .entry _Z8reduce06ILj256EEvPdS0_i(
	.param .u64 .ptr .align 1 _Z8reduce06ILj256EEvPdS0_i_param_0,
	.param .u64 .ptr .align 1 _Z8reduce06ILj256EEvPdS0_i_param_1,
	.param .u32 _Z8reduce06ILj256EEvPdS0_i_param_2
)
{
	.reg .pred 	%p<6>;
	.reg .b32 	%r<12>;
	.reg .b64 	%rd<12>;
	.reg .b64 	%fd<29>;
	// demoted variable
	.shared .align 8 .b8 _ZZ8reduce06ILj256EEvPdS0_iE6s_data[1024];
	ld.param.u64 	%rd1, [_Z8reduce06ILj256EEvPdS0_i_param_0];
	ld.param.u64 	%rd2, [_Z8reduce06ILj256EEvPdS0_i_param_1];
	ld.param.u32 	%r6, [_Z8reduce06ILj256EEvPdS0_i_param_2];
	mov.u32 	%r1, %tid.x;
	mov.u32 	%r2, %ctaid.x;
	mov.u32 	%r3, %ntid.x;
	mul.lo.s32 	%r7, %r3, %r2;
	shl.b32 	%r8, %r7, 1;
	add.s32 	%r4, %r8, %r1;
	setp.ge.u32 	%p1, %r4, %r6;
	shl.b32 	%r9, %r1, 3;
	mov.u32 	%r10, _ZZ8reduce06ILj256EEvPdS0_iE6s_data;
	add.s32 	%r5, %r10, %r9;
	@%p1 bra 	$L__BB7_2;
	cvta.to.global.u64 	%rd4, %rd1;
	mul.wide.u32 	%rd5, %r4, 8;
	add.s64 	%rd6, %rd4, %rd5;
	ld.global.f64 	%fd1, [%rd6];
	add.s32 	%r11, %r4, %r3;
	mul.wide.u32 	%rd7, %r11, 8;
	add.s64 	%rd8, %rd4, %rd7;
	ld.global.f64 	%fd2, [%rd8];
	add.f64 	%fd3, %fd1, %fd2;
	st.shared.f64 	[%r5], %fd3;
	bra.uni 	$L__BB7_3;
$L__BB7_2:
	mov.b64 	%rd3, 0;
	st.shared.u64 	[%r5], %rd3;
$L__BB7_3:
	bar.sync 	0;
	setp.gt.u32 	%p2, %r1, 127;
	@%p2 bra 	$L__BB7_5;
	ld.shared.f64 	%fd4, [%r5+1024];
	ld.shared.f64 	%fd5, [%r5];
	add.f64 	%fd6, %fd4, %fd5;
	st.shared.f64 	[%r5], %fd6;
$L__BB7_5:
	bar.sync 	0;
	setp.gt.u32 	%p3, %r1, 63;
	@%p3 bra 	$L__BB7_7;
	ld.shared.f64 	%fd7, [%r5+512];
	ld.shared.f64 	%fd8, [%r5];
	add.f64 	%fd9, %fd7, %fd8;
	st.shared.f64 	[%r5], %fd9;
$L__BB7_7:
	bar.sync 	0;
	setp.gt.u32 	%p4, %r1, 31;
	@%p4 bra 	$L__BB7_10;
	ld.volatile.shared.f64 	%fd10, [%r5+256];
	ld.volatile.shared.f64 	%fd11, [%r5];
	add.f64 	%fd12, %fd10, %fd11;
	st.volatile.shared.f64 	[%r5], %fd12;
	ld.volatile.shared.f64 	%fd13, [%r5+128];
	ld.volatile.shared.f64 	%fd14, [%r5];
	add.f64 	%fd15, %fd13, %fd14;
	st.volatile.shared.f64 	[%r5], %fd15;
	ld.volatile.shared.f64 	%fd16, [%r5+64];
	ld.volatile.shared.f64 	%fd17, [%r5];
	add.f64 	%fd18, %fd16, %fd17;
	st.volatile.shared.f64 	[%r5], %fd18;
	ld.volatile.shared.f64 	%fd19, [%r5+32];
	ld.volatile.shared.f64 	%fd20, [%r5];
	add.f64 	%fd21, %fd19, %fd20;
	st.volatile.shared.f64 	[%r5], %fd21;
	ld.volatile.shared.f64 	%fd22, [%r5+16];
	ld.volatile.shared.f64 	%fd23, [%r5];
	add.f64 	%fd24, %fd22, %fd23;
	st.volatile.shared.f64 	[%r5], %fd24;
	ld.volatile.shared.f64 	%fd25, [%r5+8];
	ld.volatile.shared.f64 	%fd26, [%r5];
	add.f64 	%fd27, %fd25, %fd26;
	st.volatile.shared.f64 	[%r5], %fd27;
	setp.ne.s32 	%p5, %r1, 0;
	@%p5 bra 	$L__BB7_10;
	ld.shared.f64 	%fd28, [_ZZ8reduce06ILj256EEvPdS0_iE6s_data];
	cvta.to.global.u64 	%rd9, %rd2;
	mul.wide.u32 	%rd10, %r2, 8;
	add.s64 	%rd11, %rd9, %rd10;
	st.global.f64 	[%rd11], %fd28;
$L__BB7_10:
	ret;

}
	// .globl	_Z8reduce06ILj128EEvPdS0_i
.visible .entry _Z8reduce06ILj128EEvPdS0_i(
	.param .u64 .ptr .align 1 _Z8reduce06ILj128EEvPdS0_i_param_0,
	.param .u64 .ptr .align 1 _Z8reduce06ILj128EEvPdS0_i_param_1,
	.param .u32 _Z8reduce06ILj128EEvPdS0_i_param_2
)
{
	.reg .pred 	%p<5>;
	.reg .b32 	%r<12>;
	.reg .b64 	%rd<12>;
	.reg .b64 	%fd<26>;
	// demoted variable
	.shared .align 8 .b8 _ZZ8reduce06ILj128EEvPdS0_iE6s_data[1024];
	ld.param.u64 	%rd1, [_Z8reduce06ILj128EEvPdS0_i_param_0];
	ld.param.u64 	%rd2, [_Z8reduce06ILj128EEvPdS0_i_param_1];
	ld.param.u32 	%r6, [_Z8reduce06ILj128EEvPdS0_i_param_2];
	mov.u32 	%r1, %tid.x;
	mov.u32 	%r2, %ctaid.x;
	mov.u32 	%r3, %ntid.x;
	mul.lo.s32 	%r7, %r3, %r2;
	shl.b32 	%r8, %r7, 1;
	add.s32 	%r4, %r8, %r1;
	setp.ge.u32 	%p1, %r4, %r6;
	shl.b32 	%r9, %r1, 3;
	mov.u32 	%r10, _ZZ8reduce06ILj128EEvPdS0_iE6s_data;
	add.s32 	%r5, %r10, %r9;
	@%p1 bra 	$L__BB8_2;
	cvta.to.global.u64 	%rd4, %rd1;
	mul.wide.u32 	%rd5, %r4, 8;
	add.s64 	%rd6, %rd4, %rd5;
	ld.global.f64 	%fd1, [%rd6];
	add.s32 	%r11, %r4, %r3;
	mul.wide.u32 	%rd7, %r11, 8;
	add.s64 	%rd8, %rd4, %rd7;
	ld.global.f64 	%fd2, [%rd8];
	add.f64 	%fd3, %fd1, %fd2;
	st.shared.f64 	[%r5], %fd3;
	bra.uni 	$L__BB8_3;
$L__BB8_2:
	mov.b64 	%rd3, 0;
	st.shared.u64 	[%r5], %rd3;
$L__BB8_3:
	bar.sync 	0;
	setp.gt.u32 	%p2, %r1, 63;
	@%p2 bra 	$L__BB8_5;
	ld.shared.f64 	%fd4, [%r5+512];
	ld.shared.f64 	%fd5, [%r5];
	add.f64 	%fd6, %fd4, %fd5;
	st.shared.f64 	[%r5], %fd6;
$L__BB8_5:
	bar.sync 	0;
	setp.gt.u32 	%p3, %r1, 31;
	@%p3 bra 	$L__BB8_8;
	ld.volatile.shared.f64 	%fd7, [%r5+256];
	ld.volatile.shared.f64 	%fd8, [%r5];
	add.f64 	%fd9, %fd7, %fd8;
	st.volatile.shared.f64 	[%r5], %fd9;
	ld.volatile.shared.f64 	%fd10, [%r5+128];
	ld.volatile.shared.f64 	%fd11, [%r5];
	add.f64 	%fd12, %fd10, %fd11;
	st.volatile.shared.f64 	[%r5], %fd12;
	ld.volatile.shared.f64 	%fd13, [%r5+64];
	ld.volatile.shared.f64 	%fd14, [%r5];
	add.f64 	%fd15, %fd13, %fd14;
	st.volatile.shared.f64 	[%r5], %fd15;
	ld.volatile.shared.f64 	%fd16, [%r5+32];
	ld.volatile.shared.f64 	%fd17, [%r5];
	add.f64 	%fd18, %fd16, %fd17;
	st.volatile.shared.f64 	[%r5], %fd18;
	ld.volatile.shared.f64 	%fd19, [%r5+16];
	ld.volatile.shared.f64 	%fd20, [%r5];
	add.f64 	%fd21, %fd19, %fd20;
	st.volatile.shared.f64 	[%r5], %fd21;
	ld.volatile.shared.f64 	%fd22, [%r5+8];
	ld.volatile.shared.f64 	%fd23, [%r5];
	add.f64 	%fd24, %fd22, %fd23;
	st.volatile.shared.f64 	[%r5], %fd24;
	setp.ne.s32 	%p4, %r1, 0;
	@%p4 bra 	$L__BB8_8;
	ld.shared.f64 	%fd25, [_ZZ8reduce06ILj128EEvPdS0_iE6s_data];
	cvta.to.global.u64 	%rd9, %rd2;
	mul.wide.u32 	%rd10, %r2, 8;
	add.s64 	%rd11, %rd9, %rd10;
	st.global.f64 	[%rd11], %fd25;
$L__BB8_8:
	ret;

}
	// .globl	_Z8reduce06ILj64EEvPdS0_i
.visible .entry _Z8reduce06ILj64EEvPdS0_i(
	.param .u64 .ptr .align 1 _Z8reduce06ILj64EEvPdS0_i_param_0,
	.param .u64 .ptr .align 1 _Z8reduce06ILj64EEvPdS0_i_param_1,
	.param .u32 _Z8reduce06ILj64EEvPdS0_i_param_2
)
{
	.reg .pred 	%p<4>;
	.reg .b32 	%r<12>;
	.reg .b64 	%rd<12>;
	.reg .b64 	%fd<23>;
	// demoted variable
	.shared .align 8 .b8 _ZZ8reduce06ILj64EEvPdS0_iE6s_data[1024];
	ld.param.u64 	%rd1, [_Z8reduce06ILj64EEvPdS0_i_param_0];
	ld.param.u64 	%rd2, [_Z8reduce06ILj64EEvPdS0_i_param_1];
	ld.param.u32 	%r6, [_Z8reduce06ILj64EEvPdS0_i_param_2];
	mov.u32 	%r1, %tid.x;
	mov.u32 	%r2, %ctaid.x;
	mov.u32 	%r3, %ntid.x;
	mul.lo.s32 	%r7, %r3, %r2;
	shl.b32 	%r8, %r7, 1;
	add.s32 	%r4, %r8, %r1;
	setp.ge.u32 	%p1, %r4, %r6;
	shl.b32 	%r9, %r1, 3;
	mov.u32 	%r10, _ZZ8reduce06ILj64EEvPdS0_iE6s_data;
	add.s32 	%r5, %r10, %r9;
	@%p1 bra 	$L__BB9_2;
	cvta.to.global.u64 	%rd4, %rd1;
	mul.wide.u32 	%rd5, %r4, 8;
	add.s64 	%rd6, %rd4, %rd5;
	ld.global.f64 	%fd1, [%rd6];
	add.s32 	%r11, %r4, %r3;
	mul.wide.u32 	%rd7, %r11, 8;
	add.s64 	%rd8, %rd4, %rd7;
	ld.global.f64 	%fd2, [%rd8];
	add.f64 	%fd3, %fd1, %fd2;
	st.shared.f64 	[%r5], %fd3;
	bra.uni 	$L__BB9_3;
$L__BB9_2:
	mov.b64 	%rd3, 0;
	st.shared.u64 	[%r5], %rd3;
$L__BB9_3:
	bar.sync 	0;
	setp.gt.u32 	%p2, %r1, 31;
	@%p2 bra 	$L__BB9_6;
	ld.volatile.shared.f64 	%fd4, [%r5+256];
	ld.volatile.shared.f64 	%fd5, [%r5];
	add.f64 	%fd6, %fd4, %fd5;
	st.volatile.shared.f64 	[%r5], %fd6;
	ld.volatile.shared.f64 	%fd7, [%r5+128];
	ld.volatile.shared.f64 	%fd8, [%r5];
	add.f64 	%fd9, %fd7, %fd8;
	st.volatile.shared.f64 	[%r5], %fd9;
	ld.volatile.shared.f64 	%fd10, [%r5+64];
	ld.volatile.shared.f64 	%fd11, [%r5];
	add.f64 	%fd12, %fd10, %fd11;
	st.volatile.shared.f64 	[%r5], %fd12;
	ld.volatile.shared.f64 	%fd13, [%r5+32];
	ld.volatile.shared.f64 	%fd14, [%r5];
	add.f64 	%fd15, %fd13, %fd14;
	st.volatile.shared.f64 	[%r5], %fd15;
	ld.volatile.shared.f64 	%fd16, [%r5+16];
	ld.volatile.shared.f64 	%fd17, [%r5];
	add.f64 	%fd18, %fd16, %fd17;
	st.volatile.shared.f64 	[%r5], %fd18;
	ld.volatile.shared.f64 	%fd19, [%r5+8];
	ld.volatile.shared.f64 	%fd20, [%r5];
	add.f64 	%fd21, %fd19, %fd20;
	st.volatile.shared.f64 	[%r5], %fd21;
	setp.ne.s32 	%p3, %r1, 0;
	@%p3 bra 	$L__BB9_6;
	ld.shared.f64 	%fd22, [_ZZ8reduce06ILj64EEvPdS0_iE6s_data];
	cvta.to.global.u64 	%rd9, %rd2;
	mul.wide.u32 	%rd10, %r2, 8;
	add.s64 	%rd11, %rd9, %rd10;
	st.global.f64 	[%rd11], %fd22;
$L__BB9_6:
	ret;

}
	// .globl	_Z8reduce06ILj32EEvPdS0_i
.visible .entry _Z8reduce06ILj32EEvPdS0_i(
	.param .u64 .ptr .align 1 _Z8reduce06ILj32EEvPdS0_i_param_0,
	.param .u64 .ptr .align 1 _Z8reduce06ILj32EEvPdS0_i_param_1,
	.param .u32 _Z8reduce06ILj32EEvPdS0_i_param_2
)
{
	.reg .pred 	%p<4>;
	.reg .b32 	%r<12>;
	.reg .b64 	%rd<12>;
	.reg .b64 	%fd<20>;
	// demoted variable
	.shared .align 8 .b8 _ZZ8reduce06ILj32EEvPdS0_iE6s_data[1024];
	ld.param.u64 	%rd1, [_Z8reduce06ILj32EEvPdS0_i_param_0];
	ld.param.u64 	%rd2, [_Z8reduce06ILj32EEvPdS0_i_param_1];
	ld.param.u32 	%r6, [_Z8reduce06ILj32EEvPdS0_i_param_2];
	mov.u32 	%r1, %tid.x;
	mov.u32 	%r2, %ctaid.x;
	mov.u32 	%r3, %ntid.x;
	mul.lo.s32 	%r7, %r3, %r2;
	shl.b32 	%r8, %r7, 1;
	add.s32 	%r4, %r8, %r1;
	setp.ge.u32 	%p1, %r4, %r6;
	shl.b32 	%r9, %r1, 3;
	mov.u32 	%r10, _ZZ8reduce06ILj32EEvPdS0_iE6s_data;
	add.s32 	%r5, %r10, %r9;
	@%p1 bra 	$L__BB10_2;
	cvta.to.global.u64 	%rd4, %rd1;
	mul.wide.u32 	%rd5, %r4, 8;
	add.s64 	%rd6, %rd4, %rd5;
	ld.global.f64 	%fd1, [%rd6];
	add.s32 	%r11, %r4, %r3;
	mul.wide.u32 	%rd7, %r11, 8;
	add.s64 	%rd8, %rd4, %rd7;
	ld.global.f64 	%fd2, [%rd8];
	add.f64 	%fd3, %fd1, %fd2;
	st.shared.f64 	[%r5], %fd3;
	bra.uni 	$L__BB10_3;
$L__BB10_2:
	mov.b64 	%rd3, 0;
	st.shared.u64 	[%r5], %rd3;
$L__BB10_3:
	bar.sync 	0;
	setp.gt.u32 	%p2, %r1, 31;
	@%p2 bra 	$L__BB10_6;
	ld.volatile.shared.f64 	%fd4, [%r5+128];
	ld.volatile.shared.f64 	%fd5, [%r5];
	add.f64 	%fd6, %fd4, %fd5;
	st.volatile.shared.f64 	[%r5], %fd6;
	ld.volatile.shared.f64 	%fd7, [%r5+64];
	ld.volatile.shared.f64 	%fd8, [%r5];
	add.f64 	%fd9, %fd7, %fd8;
	st.volatile.shared.f64 	[%r5], %fd9;
	ld.volatile.shared.f64 	%fd10, [%r5+32];
	ld.volatile.shared.f64 	%fd11, [%r5];
	add.f64 	%fd12, %fd10, %fd11;
	st.volatile.shared.f64 	[%r5], %fd12;
	ld.volatile.shared.f64 	%fd13, [%r5+16];
	ld.volatile.shared.f64 	%fd14, [%r5];
	add.f64 	%fd15, %fd13, %fd14;
	st.volatile.shared.f64 	[%r5], %fd15;
	ld.volatile.shared.f64 	%fd16, [%r5+8];
	ld.volatile.shared.f64 	%fd17, [%r5];
	add.f64 	%fd18, %fd16, %fd17;
	st.volatile.shared.f64 	[%r5], %fd18;
	setp.ne.s32 	%p3, %r1, 0;
	@%p3 bra 	$L__BB10_6;
	ld.shared.f64 	%fd19, [_ZZ8reduce06ILj32EEvPdS0_iE6s_data];
	cvta.to.global.u64 	%rd9, %rd2;
	mul.wide.u32 	%rd10, %r2, 8;
	add.s64 	%rd11, %rd9, %rd10;
	st.global.f64 	[%rd11], %fd19;
$L__BB10_6:
	ret;

}
	// .globl	_Z8reduce06ILj16EEvPdS0_i
.visible .entry _Z8reduce06ILj16EEvPdS0_i(
	.param .u64 .ptr .align 1 _Z8reduce06ILj16EEvPdS0_i_param_0,
	.param .u64 .ptr .align 1 _Z8reduce06ILj16EEvPdS0_i_param_1,
	.param .u32 _Z8reduce06ILj16EEvPdS0_i_param_2
)
{
	.reg .pred 	%p<4>;
	.reg .b32 	%r<12>;
	.reg .b64 	%rd<12>;
	.reg .b64 	%fd<17>;
	// demoted variable
	.shared .align 8 .b8 _ZZ8reduce06ILj16EEvPdS0_iE6s_data[1024];
	ld.param.u64 	%rd1, [_Z8reduce06ILj16EEvPdS0_i_param_0];
	ld.param.u64 	%rd2, [_Z8reduce06ILj16EEvPdS0_i_param_1];
	ld.param.u32 	%r6, [_Z8reduce06ILj16EEvPdS0_i_param_2];
	mov.u32 	%r1, %tid.x;
	mov.u32 	%r2, %ctaid.x;
	mov.u32 	%r3, %ntid.x;
	mul.lo.s32 	%r7, %r3, %r2;
	shl.b32 	%r8, %r7, 1;
	add.s32 	%r4, %r8, %r1;
	setp.ge.u32 	%p1, %r4, %r6;
	shl.b32 	%r9, %r1, 3;
	mov.u32 	%r10, _ZZ8reduce06ILj16EEvPdS0_iE6s_data;
	add.s32 	%r5, %r10, %r9;
	@%p1 bra 	$L__BB11_2;
	cvta.to.global.u64 	%rd4, %rd1;
	mul.wide.u32 	%rd5, %r4, 8;
	add.s64 	%rd6, %rd4, %rd5;
	ld.global.f64 	%fd1, [%rd6];
	add.s32 	%r11, %r4, %r3;
	mul.wide.u32 	%rd7, %r11, 8;
	add.s64 	%rd8, %rd4, %rd7;
	ld.global.f64 	%fd2, [%rd8];
	add.f64 	%fd3, %fd1, %fd2;
	st.shared.f64 	[%r5], %fd3;
	bra.uni 	$L__BB11_3;
$L__BB11_2:
	mov.b64 	%rd3, 0;
	st.shared.u64 	[%r5], %rd3;
$L__BB11_3:
	bar.sync 	0;
	setp.gt.u32 	%p2, %r1, 31;
	@%p2 bra 	$L__BB11_6;
	ld.volatile.shared.f64 	%fd4, [%r5+64];
	ld.volatile.shared.f64 	%fd5, [%r5];
	add.f64 	%fd6, %fd4, %fd5;
	st.volatile.shared.f64 	[%r5], %fd6;
	ld.volatile.shared.f64 	%fd7, [%r5+32];
	ld.volatile.shared.f64 	%fd8, [%r5];
	add.f64 	%fd9, %fd7, %fd8;
	st.volatile.shared.f64 	[%r5], %fd9;
	ld.volatile.shared.f64 	%fd10, [%r5+16];
	ld.volatile.shared.f64 	%fd11, [%r5];
	add.f64 	%fd12, %fd10, %fd11;
	st.volatile.shared.f64 	[%r5], %fd12;
	ld.volatile.shared.f64 	%fd13, [%r5+8];
	ld.volatile.shared.f64 	%fd14, [%r5];
	add.f64 	%fd15, %fd13, %fd14;
	st.volatile.shared.f64 	[%r5], %fd15;
	setp.ne.s32 	%p3, %r1, 0;
	@%p3 bra 	$L__BB11_6;
	ld.shared.f64 	%fd16, [_ZZ8reduce06ILj16EEvPdS0_iE6s_data];
	cvta.to.global.u64 	%rd9, %rd2;
	mul.wide.u32 	%rd10, %r2, 8;
	add.s64 	%rd11, %rd9, %rd10;
	st.global.f64 	[%rd11], %fd16;
$L__BB11_6:
	ret;

}
	// .globl	_Z8reduce06ILj8EEvPdS0_i
.visible .entry _Z8reduce06ILj8EEvPdS0_i(
	.param .u64 .ptr .align 1 _Z8reduce06ILj8EEvPdS0_i_param_0,
	.param .u64 .ptr .align 1 _Z8reduce06ILj8EEvPdS0_i_param_1,
	.param .u32 _Z8reduce06ILj8EEvPdS0_i_param_2
)
{
	.reg .pred 	%p<4>;
	.reg .b32 	%r<12>;
	.reg .b64 	%rd<12>;
	.reg .b64 	%fd<14>;
	// demoted variable
	.shared .align 8 .b8 _ZZ8reduce06ILj8EEvPdS0_iE6s_data[1024];
	ld.param.u64 	%rd1, [_Z8reduce06ILj8EEvPdS0_i_param_0];
	ld.param.u64 	%rd2, [_Z8reduce06ILj8EEvPdS0_i_param_1];
	ld.param.u32 	%r6, [_Z8reduce06ILj8EEvPdS0_i_param_2];
	mov.u32 	%r1, %tid.x;
	mov.u32 	%r2, %ctaid.x;
	mov.u32 	%r3, %ntid.x;
	mul.lo.s32 	%r7, %r3, %r2;
	shl.b32 	%r8, %r7, 1;
	add.s32 	%r4, %r8, %r1;
	setp.ge.u32 	%p1, %r4, %r6;
	shl.b32 	%r9, %r1, 3;
	mov.u32 	%r10, _ZZ8reduce06ILj8EEvPdS0_iE6s_data;
	add.s32 	%r5, %r10, %r9;
	@%p1 bra 	$L__BB12_2;
	cvta.to.global.u64 	%rd4, %rd1;
	mul.wide.u32 	%rd5, %r4, 8;
	add.s64 	%rd6, %rd4, %rd5;
	ld.global.f64 	%fd1, [%rd6];
	add.s32 	%r11, %r4, %r3;
	mul.wide.u32 	%rd7, %r11, 8;
	add.s64 	%rd8, %rd4, %rd7;
	ld.global.f64 	%fd2, [%rd8];
	add.f64 	%fd3, %fd1, %fd2;
	st.shared.f64 	[%r5], %fd3;
	bra.uni 	$L__BB12_3;
$L__BB12_2:
	mov.b64 	%rd3, 0;
	st.shared.u64 	[%r5], %rd3;
$L__BB12_3:
	bar.sync 	0;
	setp.gt.u32 	%p2, %r1, 31;
	@%p2 bra 	$L__BB12_6;
	ld.volatile.shared.f64 	%fd4, [%r5+32];
	ld.volatile.shared.f64 	%fd5, [%r5];
	add.f64 	%fd6, %fd4, %fd5;
	st.volatile.shared.f64 	[%r5], %fd6;
	ld.volatile.shared.f64 	%fd7, [%r5+16];
	ld.volatile.shared.f64 	%fd8, [%r5];
	add.f64 	%fd9, %fd7, %fd8;
	st.volatile.shared.f64 	[%r5], %fd9;
	ld.volatile.shared.f64 	%fd10, [%r5+8];
	ld.volatile.shared.f64 	%fd11, [%r5];
	add.f64 	%fd12, %fd10, %fd11;
	st.volatile.shared.f64 	[%r5], %fd12;
	setp.ne.s32 	%p3, %r1, 0;
	@%p3 bra 	$L__BB12_6;
	ld.shared.f64 	%fd13, [_ZZ8reduce06ILj8EEvPdS0_iE6s_data];
	cvta.to.global.u64 	%rd9, %rd2;
	mul.wide.u32 	%rd10, %r2, 8;
	add.s64 	%rd11, %rd9, %rd10;
	st.global.f64 	[%rd11], %fd13;
$L__BB12_6:
	ret;

}
	// .globl	_Z8reduce06ILj4EEvPdS0_i
.visible .entry _Z8reduce06ILj4EEvPdS0_i(
	.param .u64 .ptr .align 1 _Z8reduce06ILj4EEvPdS0_i_param_0,
	.param .u64 .ptr .align 1 _Z8reduce06ILj4EEvPdS0_i_param_1,
	.param .u32 _Z8reduce06ILj4EEvPdS0_i_param_2
)
{
	.reg .pred 	%p<4>;
	.reg .b32 	%r<12>;
	.reg .b64 	%rd<12>;
	.reg .b64 	%fd<11>;
	// demoted variable
	.shared .align 8 .b8 _ZZ8reduce06ILj4EEvPdS0_iE6s_data[1024];
	ld.param.u64 	%rd1, [_Z8reduce06ILj4EEvPdS0_i_param_0];
	ld.param.u64 	%rd2, [_Z8reduce06ILj4EEvPdS0_i_param_1];
	ld.param.u32 	%r6, [_Z8reduce06ILj4EEvPdS0_i_param_2];
	mov.u32 	%r1, %tid.x;
	mov.u32 	%r2, %ctaid.x;
	mov.u32 	%r3, %ntid.x;
	mul.lo.s32 	%r7, %r3, %r2;
	shl.b32 	%r8, %r7, 1;
	add.s32 	%r4, %r8, %r1;
	setp.ge.u32 	%p1, %r4, %r6;
	shl.b32 	%r9, %r1, 3;
	mov.u32 	%r10, _ZZ8reduce06ILj4EEvPdS0_iE6s_data;
	add.s32 	%r5, %r10, %r9;
	@%p1 bra 	$L__BB13_2;
	cvta.to.global.u64 	%rd4, %rd1;
	mul.wide.u32 	%rd5, %r4, 8;
	add.s64 	%rd6, %rd4, %rd5;
	ld.global.f64 	%fd1, [%rd6];
	add.s32 	%r11, %r4, %r3;
	mul.wide.u32 	%rd7, %r11, 8;
	add.s64 	%rd8, %rd4, %rd7;
	ld.global.f64 	%fd2, [%rd8];
	add.f64 	%fd3, %fd1, %fd2;
	st.shared.f64 	[%r5], %fd3;
	bra.uni 	$L__BB13_3;
$L__BB13_2:
	mov.b64 	%rd3, 0;
	st.shared.u64 	[%r5], %rd3;
$L__BB13_3:
	bar.sync 	0;
	setp.gt.u32 	%p2, %r1, 31;
	@%p2 bra 	$L__BB13_6;
	ld.volatile.shared.f64 	%fd4, [%r5+16];
	ld.volatile.shared.f64 	%fd5, [%r5];
	add.f64 	%fd6, %fd4, %fd5;
	st.volatile.shared.f64 	[%r5], %fd6;
	ld.volatile.shared.f64 	%fd7, [%r5+8];
	ld.volatile.shared.f64 	%fd8, [%r5];
	add.f64 	%fd9, %fd7, %fd8;
	st.volatile.shared.f64 	[%r5], %fd9;
	setp.ne.s32 	%p3, %r1, 0;
	@%p3 bra 	$L__BB13_6;
	ld.shared.f64 	%fd10, [_ZZ8reduce06ILj4EEvPdS0_iE6s_data];
	cvta.to.global.u64 	%rd9, %rd2;
	mul.wide.u32 	%rd10, %r2, 8;
	add.s64 	%rd11, %rd9, %rd10;
	st.global.f64 	[%rd11], %fd10;
$L__BB13_6:
	ret;

}
	// .globl	_Z8reduce06ILj2EEvPdS0_i
.visible .entry _Z8reduce06ILj2EEvPdS0_i(
	.param .u64 .ptr .align 1 _Z8reduce06ILj2EEvPdS0_i_param_0,
	.param .u64 .ptr .align 1 _Z8reduce06ILj2EEvPdS0_i_param_1,
	.param .u32 _Z8reduce06ILj2EEvPdS0_i_param_2
)
{
	.reg .pred 	%p<4>;
	.reg .b32 	%r<12>;
	.reg .b64 	%rd<12>;
	.reg .b64 	%fd<8>;
	// demoted variable
	.shared .align 8 .b8 _ZZ8reduce06ILj2EEvPdS0_iE6s_data[1024];
	ld.param.u64 	%rd1, [_Z8reduce06ILj2EEvPdS0_i_param_0];
	ld.param.u64 	%rd2, [_Z8reduce06ILj2EEvPdS0_i_param_1];
	ld.param.u32 	%r6, [_Z8reduce06ILj2EEvPdS0_i_param_2];
	mov.u32 	%r1, %tid.x;
	mov.u32 	%r2, %ctaid.x;
	mov.u32 	%r3, %ntid.x;
	mul.lo.s32 	%r7, %r3, %r2;
	shl.b32 	%r8, %r7, 1;
	add.s32 	%r4, %r8, %r1;
	setp.ge.u32 	%p1, %r4, %r6;
	shl.b32 	%r9, %r1, 3;
	mov.u32 	%r10, _ZZ8reduce06ILj2EEvPdS0_iE6s_data;
	add.s32 	%r5, %r10, %r9;
	@%p1 bra 	$L__BB14_2;
	cvta.to.global.u64 	%rd4, %rd1;
	mul.wide.u32 	%rd5, %r4, 8;
	add.s64 	%rd6, %rd4, %rd5;
	ld.global.f64 	%fd1, [%rd6];
	add.s32 	%r11, %r4, %r3;
	mul.wide.u32 	%rd7, %r11, 8;
	add.s64 	%rd8, %rd4, %rd7;
	ld.global.f64 	%fd2, [%rd8];
	add.f64 	%fd3, %fd1, %fd2;
	st.shared.f64 	[%r5], %fd3;
	bra.uni 	$L__BB14_3;
$L__BB14_2:
	mov.b64 	%rd3, 0;
	st.shared.u64 	[%r5], %rd3;
$L__BB14_3:
	bar.sync 	0;
	setp.gt.u32 	%p2, %r1, 31;
	@%p2 bra 	$L__BB14_6;
	ld.volatile.shared.f64 	%fd4, [%r5+8];
	ld.volatile.shared.f64 	%fd5, [%r5];
	add.f64 	%fd6, %fd4, %fd5;
	st.volatile.shared.f64 	[%r5], %fd6;
	setp.ne.s32 	%p3, %r1, 0;
	@%p3 bra 	$L__BB14_6;
	ld.shared.f64 	%fd7, [_ZZ8reduce06ILj2EEvPdS0_iE6s_data];
	cvta.to.global.u64 	%rd9, %rd2;
	mul.wide.u32 	%rd10, %r2, 8;
	add.s64 	%rd11, %rd9, %rd10;
	st.global.f64 	[%rd11], %fd7;
$L__BB14_6:
	ret;

}
	// .globl	_Z8reduce06ILj1EEvPdS0_i
.visible .entry _Z8reduce06ILj1EEvPdS0_i(
	.param .u64 .ptr .align 1 _Z8reduce06ILj1EEvPdS0_i_param_0,
	.param .u64 .ptr .align 1 _Z8reduce06ILj1EEvPdS0_i_param_1,
	.param .u32 _Z8reduce06ILj1EEvPdS0_i_param_2
)
{
	.reg .pred 	%p<3>;
	.reg .b32 	%r<15>;
	.reg .b64 	%rd<12>;
	.reg .b64 	%fd<5>;
	// demoted variable
	.shared .align 8 .b8 _ZZ8reduce06ILj1EEvPdS0_iE6s_data[1024];
	ld.param.u64 	%rd1, [_Z8reduce06ILj1EEvPdS0_i_param_0];
	ld.param.u64 	%rd2, [_Z8reduce06ILj1EEvPdS0_i_param_1];
	ld.param.u32 	%r5, [_Z8reduce06ILj1EEvPdS0_i_param_2];
	mov.u32 	%r1, %tid.x;
	mov.u32 	%r2, %ctaid.x;
	mov.u32 	%r3, %ntid.x;
	mul.lo.s32 	%r6, %r3, %r2;
	shl.b32 	%r7, %r6, 1;
	add.s32 	%r4, %r7, %r1;
	setp.ge.u32 	%p1, %r4, %r5;
	@%p1 bra 	$L__BB15_2;
	cvta.to.global.u64 	%rd4, %rd1;
	mul.wide.u32 	%rd5, %r4, 8;
	add.s64 	%rd6, %rd4, %rd5;
	ld.global.f64 	%fd1, [%rd6];
	add.s32 	%r11, %r4, %r3;
	mul.wide.u32 	%rd7, %r11, 8;
	add.s64 	%rd8, %rd4, %rd7;
	ld.global.f64 	%fd2, [%rd8];
	add.f64 	%fd3, %fd1, %fd2;
	shl.b32 	%r12, %r1, 3;
	mov.u32 	%r13, _ZZ8reduce06ILj1EEvPdS0_iE6s_data;
	add.s32 	%r14, %r13, %r12;
	st.shared.f64 	[%r14], %fd3;
	bra.uni 	$L__BB15_3;
$L__BB15_2:
	shl.b32 	%r8, %r1, 3;
	mov.u32 	%r9, _ZZ8reduce06ILj1EEvPdS0_iE6s_data;
	add.s32 	%r10, %r9, %r8;
	mov.b64 	%rd3, 0;
	st.shared.u64 	[%r10], %rd3;
$L__BB15_3:
	bar.sync 	0;
	setp.ne.s32 	%p2, %r1, 0;
	@%p2 bra 	$L__BB15_5;
	ld.shared.f64 	%fd4, [_ZZ8reduce06ILj1EEvPdS0_iE6s_data];
	cvta.to.global.u64 	%rd9, %rd2;
	mul.wide.u32 	%rd10, %r2, 8;
	add.s64 	%rd11, %rd9, %rd10;
	st.global.f64 	[%rd11], %fd4;
$L__BB15_5:
	ret;

}
	// .globl	_Z8reduce07ILj1024EEvPdS0_i
.visible .entry _Z8reduce07ILj1024EEvPdS0_i(
	.param .u64 .ptr .align 1 _Z8reduce07ILj1024EEvPdS0_i_param_0,
	.param .u64 .ptr .align 1 _Z8reduce07ILj1024EEvPdS0_i_param_1,
	.param .u32 _Z8reduce07ILj1024EEvPdS0_i_param_2
)
{
	.reg .pred 	%p<9>;
	.reg .b32 	%r<17>;
	.reg .b64 	%rd<12>;
	.reg .b64 	%fd<39>;
	// demoted variable
	.shared .align 8 .b8 _ZZ8reduce07ILj1024EEvPdS0_iE6s_data[1024];
	ld.param.u64 	%rd2, [_Z8reduce07ILj1024EEvPdS0_i_param_0];
	ld.param.u64 	%rd3, [_Z8reduce07ILj1024EEvPdS0_i_param_1];
	ld.param.u32 	%r8, [_Z8reduce07ILj1024EEvPdS0_i_param_2];
	mov.u32 	%r1, %tid.x;
	mov.u32 	%r2, %ctaid.x;
	mov.u32 	%r9, %ntid.x;
	mul.lo.s32 	%r10, %r9, %r2;
	shl.b32 	%r11, %r10, 1;
	add.s32 	%r16, %r11, %r1;
	shl.b32 	%r12, %r1, 3;
	mov.u32 	%r13, _ZZ8reduce07ILj1024EEvPdS0_iE6s_data;
	add.s32 	%r4, %r13, %r12;
	mov.b64 	%rd4, 0;
	st.shared.u64 	[%r4], %rd4;
	setp.ge.u32 	%p1, %r16, %r8;
	@%p1 bra 	$L__BB16_4;
	cvta.to.global.u64 	%rd1, %rd2;
	mov.u32 	%r14, %nctaid.x;
	shl.b32 	%r5, %r14, 11;
	mov.f64 	%fd38, 0d0000000000000000;
$L__BB16_2:
	mul.wide.u32 	%rd5, %r16, 8;
	add.s64 	%rd6, %rd1, %rd5;
	ld.global.f64 	%fd4, [%rd6];
	add.s32 	%r15, %r16, 1024;
	mul.wide.u32 	%rd7, %r15, 8;
	add.s64 	%rd8, %rd1, %rd7;
	ld.global.f64 	%fd5, [%rd8];
	add.f64 	%fd6, %fd4, %fd5;
	add.f64 	%fd38, %fd38, %fd6;
	add.s32 	%r16, %r16, %r5;
	setp.lt.u32 	%p2, %r16, %r8;
	@%p2 bra 	$L__BB16_2;
	st.shared.f64 	[%r4], %fd38;
$L__BB16_4:
	bar.sync 	0;
	setp.gt.u32 	%p3, %r1, 511;
	@%p3 bra 	$L__BB16_6;
	ld.shared.f64 	%fd7, [%r4+4096];
	ld.shared.f64 	%fd8, [%r4];
	add.f64 	%fd9, %fd7, %fd8;
	st.shared.f64 	[%r4], %fd9;
$L__BB16_6:
	bar.sync 	0;
	setp.gt.u32 	%p4, %r1, 255;
	@%p4 bra 	$L__BB16_8;
	ld.shared.f64 	%fd10, [%r4+2048];
	ld.shared.f64 	%fd11, [%r4];
	add.f64 	%fd12, %fd10, %fd11;
	st.shared.f64 	[%r4], %fd12;
$L__BB16_8:
	bar.sync 	0;
	setp.gt.u32 	%p5, %r1, 127;
	@%p5 bra 	$L__BB16_10;
	ld.shared.f64 	%fd13, [%r4+1024];
	ld.shared.f64 	%fd14, [%r4];
	add.f64 	%fd15, %fd13, %fd14;
	st.shared.f64 	[%r4], %fd15;
$L__BB16_10:
	bar.sync 	0;
	setp.gt.u32 	%p6, %r1, 63;
	@%p6 bra 	$L__BB16_12;
	ld.shared.f64 	%fd16, [%r4+512];
	ld.shared.f64 	%fd17, [%r4];
	add.f64 	%fd18, %fd16, %fd17;
	st.shared.f64 	[%r4], %fd18;
$L__BB16_12:
	bar.sync 	0;
	setp.gt.u32 	%p7, %r1, 31;
	@%p7 bra 	$L__BB16_15;
	ld.volatile.shared.f64 	%fd19, [%r4+256];
	ld.volatile.shared.f64 	%fd20, [%r4];
	add.f64 	%fd21, %fd19, %fd20;
	st.volatile.shared.f64 	[%r4], %fd21;
	ld.volatile.shared.f64 	%fd22, [%r4+128];
	ld.volatile.shared.f64 	%fd23, [%r4];
	add.f64 	%fd24, %fd22, %fd23;
	st.volatile.shared.f64 	[%r4], %fd24;
	ld.volatile.shared.f64 	%fd25, [%r4+64];
	ld.volatile.shared.f64 	%fd26, [%r4];
	add.f64 	%fd27, %fd25, %fd26;
	st.volatile.shared.f64 	[%r4], %fd27;
	ld.volatile.shared.f64 	%fd28, [%r4+32];
	ld.volatile.shared.f64 	%fd29, [%r4];
	add.f64 	%fd30, %fd28, %fd29;
	st.volatile.shared.f64 	[%r4], %fd30;
	ld.volatile.shared.f64 	%fd31, [%r4+16];
	ld.volatile.shared.f64 	%fd32, [%r4];
	add.f64 	%fd33, %fd31, %fd32;
	st.volatile.shared.f64 	[%r4], %fd33;
	ld.volatile.shared.f64 	%fd34, [%r4+8];
	ld.volatile.shared.f64 	%fd35, [%r4];
	add.f64 	%fd36, %fd34, %fd35;
	st.volatile.shared.f64 	[%r4], %fd36;
	setp.ne.s32 	%p8, %r1, 0;
	@%p8 bra 	$L__BB16_15;
	ld.shared.f64 	%fd37, [_ZZ8reduce07ILj1024EEvPdS0_iE6s_data];
	cvta.to.global.u64 	%rd9, %rd3;
	mul.wide.u32 	%rd10, %r2, 8;
	add.s64 	%rd11, %rd9, %rd10;
	st.global.f64 	[%rd11], %fd37;
$L__BB16_15:
	ret;

}
	// .globl	_Z8reduce07ILj512EEvPdS0_i
.visible .entry _Z8reduce07ILj512EEvPdS0_i(
	.param .u64 .ptr .align 1 _Z8reduce07ILj512EEvPdS0_i_param_0,
	.param .u64 .ptr .align 1 _Z8reduce07ILj512EEvPdS0_i_param_1,
	.param .u32 _Z8reduce07ILj512EEvPdS0_i_param_2
)
{
	.reg .pred 	%p<8>;
	.reg .b32 	%r<17>;
	.reg .b64 	%rd<12>;
	.reg .b64 	%fd<36>;
	// demoted variable
	.shared .align 8 .b8 _ZZ8reduce07ILj512EEvPdS0_iE6s_data[1024];
	ld.param.u64 	%rd2, [_Z8reduce07ILj512EEvPdS0_i_param_0];
	ld.param.u64 	%rd3, [_Z8reduce07ILj512EEvPdS0_i_param_1];
	ld.param.u32 	%r8, [_Z8reduce07ILj512EEvPdS0_i_param_2];
	mov.u32 	%r1, %tid.x;
	mov.u32 	%r2, %ctaid.x;
	mov.u32 	%r9, %ntid.x;
	mul.lo.s32 	%r10, %r9, %r2;
	shl.b32 	%r11, %r10, 1;
	add.s32 	%r16, %r11, %r1;
	shl.b32 	%r12, %r1, 3;
	mov.u32 	%r13, _ZZ8reduce07ILj512EEvPdS0_iE6s_data;
	add.s32 	%r4, %r13, %r12;
	mov.b64 	%rd4, 0;
	st.shared.u64 	[%r4], %rd4;
	setp.ge.u32 	%p1, %r16, %r8;
	@%p1 bra 	$L__BB17_4;
	cvta.to.global.u64 	%rd1, %rd2;
	mov.u32 	%r14, %nctaid.x;
	shl.b32 	%r5, %r14, 10;
	mov.f64 	%fd35, 0d0000000000000000;
$L__BB17_2:
	mul.wide.u32 	%rd5, %r16, 8;
	add.s64 	%rd6, %rd1, %rd5;
	ld.global.f64 	%fd4, [%rd6];
	add.s32 	%r15, %r16, 512;
	mul.wide.u32 	%rd7, %r15, 8;
	add.s64 	%rd8, %rd1, %rd7;
	ld.global.f64 	%fd5, [%rd8];
	add.f64 	%fd6, %fd4, %fd5;
	add.f64 	%fd35, %fd35, %fd6;
	add.s32 	%r16, %r16, %r5;
	setp.lt.u32 	%p2, %r16, %r8;
	@%p2 bra 	$L__BB17_2;
	st.shared.f64 	[%r4], %fd35;
$L__BB17_4:
	bar.sync 	0;
	setp.gt.u32 	%p3, %r1, 255;
	@%p3 bra 	$L__BB17_6;
	ld.shared.f64 	%fd7, [%r4+2048];
	ld.shared.f64 	%fd8, [%r4];
	add.f64 	%fd9, %fd7, %fd8;
	st.shared.f64 	[%r4], %fd9;
$L__BB17_6:
	bar.sync 	0;
	setp.gt.u32 	%p4, %r1, 127;
	@%p4 bra 	$L__BB17_8;
	ld.shared.f64 	%fd10, [%r4+1024];
	ld.shared.f64 	%fd11, [%r4];
	add.f64 	%fd12, %fd10, %fd11;
	st.shared.f64 	[%r4], %fd12;
$L__BB17_8:
	bar.sync 	0;
	setp.gt.u32 	%p5, %r1, 63;
	@%p5 bra 	$L__BB17_10;
	ld.shared.f64 	%fd13, [%r4+512];
	ld.shared.f64 	%fd14, [%r4];
	add.f64 	%fd15, %fd13, %fd14;
	st.shared.f64 	[%r4], %fd15;
$L__BB17_10:
	bar.sync 	0;
	setp.gt.u32 	%p6, %r1, 31;
	@%p6 bra 	$L__BB17_13;
	ld.volatile.shared.f64 	%fd16, [%r4+256];
	ld.volatile.shared.f64 	%fd17, [%r4];
	add.f64 	%fd18, %fd16, %fd17;
	st.volatile.shared.f64 	[%r4], %fd18;
	ld.volatile.shared.f64 	%fd19, [%r4+128];
	ld.volatile.shared.f64 	%fd20, [%r4];
	add.f64 	%fd21, %fd19, %fd20;
	st.volatile.shared.f64 	[%r4], %fd21;
	ld.volatile.shared.f64 	%fd22, [%r4+64];
	ld.volatile.shared.f64 	%fd23, [%r4];
	add.f64 	%fd24, %fd22, %fd23;
	st.volatile.shared.f64 	[%r4], %fd24;
	ld.volatile.shared.f64 	%fd25, [%r4+32];
	ld.volatile.shared.f64 	%fd26, [%r4];
	add.f64 	%fd27, %fd25, %fd26;
	st.volatile.shared.f64 	[%r4], %fd27;
	ld.volatile.shared.f64 	%fd28, [%r4+16];
	ld.volatile.shared.f64 	%fd29, [%r4];
	add.f64 	%fd30, %fd28, %fd29;
	st.volatile.shared.f64 	[%r4], %fd30;
	ld.volatile.shared.f64 	%fd31, [%r4+8];
	ld.volatile.shared.f64 	%fd32, [%r4];
	add.f64 	%fd33, %fd31, %fd32;
	st.volatile.shared.f64 	[%r4], %fd33;
	setp.ne.s32 	%p7, %r1, 0;
	@%p7 bra 	$L__BB17_13;
	ld.shared.f64 	%fd34, [_ZZ8reduce07ILj512EEvPdS0_iE6s_data];
	cvta.to.global.u64 	%rd9, %rd3;
	mul.wide.u32 	%rd10, %r2, 8;
	add.s64 	%rd11, %rd9, %rd10;
	st.global.f64 	[%rd11], %fd34;
$L__BB17_13:
	ret;

}
	// .globl	_Z8reduce07ILj256EEvPdS0_i
.visible .entry _Z8reduce07ILj256EEvPdS0_i(
	.param .u64 .ptr .align 1 _Z8reduce07ILj256EEvPdS0_i_param_0,
	.param .u64 .ptr .align 1 _Z8reduce07ILj256EEvPdS0_i_param_1,
	.param .u32 _Z8reduce07ILj256EEvPdS0_i_param_2
)
{
	.reg .pred 	%p<7>;
	.reg .b32 	%r<17>;
	.reg .b64 	%rd<12>;
	.reg .b64 	%fd<33>;
	// demoted variable
	.shared .align 8 .b8 _ZZ8reduce07ILj256EEvPdS0_iE6s_data[1024];
	ld.param.u64 	%rd2, [_Z8reduce07ILj256EEvPdS0_i_param_0];
	ld.param.u64 	%rd3, [_Z8reduce07ILj256EEvPdS0_i_param_1];
	ld.param.u32 	%r8, [_Z8reduce07ILj256EEvPdS0_i_param_2];
	mov.u32 	%r1, %tid.x;
	mov.u32 	%r2, %ctaid.x;
	mov.u32 	%r9, %ntid.x;
	mul.lo.s32 	%r10, %r9, %r2;
	shl.b32 	%r11, %r10, 1;
	add.s32 	%r16, %r11, %r1;
	shl.b32 	%r12, %r1, 3;
	mov.u32 	%r13, _ZZ8reduce07ILj256EEvPdS0_iE6s_data;
	add.s32 	%r4, %r13, %r12;
	mov.b64 	%rd4, 0;
	st.shared.u64 	[%r4], %rd4;
	setp.ge.u32 	%p1, %r16, %r8;
	@%p1 bra 	$L__BB18_4;
	cvta.to.global.u64 	%rd1, %rd2;
	mov.u32 	%r14, %nctaid.x;
	shl.b32 	%r5, %r14, 9;
	mov.f64 	%fd32, 0d0000000000000000;
$L__BB18_2:
	mul.wide.u32 	%rd5, %r16, 8;
	add.s64 	%rd6, %rd1, %rd5;
	ld.global.f64 	%fd4, [%rd6];
	add.s32 	%r15, %r16, 256;
	mul.wide.u32 	%rd7, %r15, 8;
	add.s64 	%rd8, %rd1, %rd7;
	ld.global.f64 	%fd5, [%rd8];
	add.f64 	%fd6, %fd4, %fd5;
	add.f64 	%fd32, %fd32, %fd6;
	add.s32 	%r16, %r16, %r5;
	setp.lt.u32 	%p2, %r16, %r8;
	@%p2 bra 	$L__BB18_2;
	st.shared.f64 	[%r4], %fd32;
$L__BB18_4:
	bar.sync 	0;
	setp.gt.u32 	%p3, %r1, 127;
	@%p3 bra 	$L__BB18_6;
	ld.shared.f64 	%fd7, [%r4+1024];
	ld.shared.f64 	%fd8, [%r4];
	add.f64 	%fd9, %fd7, %fd8;
	st.shared.f64 	[%r4], %fd9;
$L__BB18_6:
	bar.sync 	0;
	setp.gt.u32 	%p4, %r1, 63;
	@%p4 bra 	$L__BB18_8;
	ld.shared.f64 	%fd10, [%r4+512];
	ld.shared.f64 	%fd11, [%r4];
	add.f64 	%fd12, %fd10, %fd11;
	st.shared.f64 	[%r4], %fd12;
$L__BB18_8:
	bar.sync 	0;
	setp.gt.u32 	%p5, %r1, 31;
	@%p5 bra 	$L__BB18_11;
	ld.volatile.shared.f64 	%fd13, [%r4+256];
	ld.volatile.shared.f64 	%fd14, [%r4];
	add.f64 	%fd15, %fd13, %fd14;
	st.volatile.shared.f64 	[%r4], %fd15;
	ld.volatile.shared.f64 	%fd16, [%r4+128];
	ld.volatile.shared.f64 	%fd17, [%r4];
	add.f64 	%fd18, %fd16, %fd17;
	st.volatile.shared.f64 	[%r4], %fd18;
	ld.volatile.shared.f64 	%fd19, [%r4+64];
	ld.volatile.shared.f64 	%fd20, [%r4];
	add.f64 	%fd21, %fd19, %fd20;
	st.volatile.shared.f64 	[%r4], %fd21;
	ld.volatile.shared.f64 	%fd22, [%r4+32];
	ld.volatile.shared.f64 	%fd23, [%r4];
	add.f64 	%fd24, %fd22, %fd23;
	st.volatile.shared.f64 	[%r4], %fd24;
	ld.volatile.shared.f64 	%fd25, [%r4+16];
	ld.volatile.shared.f64 	%fd26, [%r4];
	add.f64 	%fd27, %fd25, %fd26;
	st.volatile.shared.f64 	[%r4], %fd27;
	ld.volatile.shared.f64 	%fd28, [%r4+8];
	ld.volatile.shared.f64 	%fd29, [%r4];
	add.f64 	%fd30, %fd28, %fd29;
	st.volatile.shared.f64 	[%r4], %fd30;
	setp.ne.s32 	%p6, %r1, 0;
	@%p6 bra 	$L__BB18_11;
	ld.shared.f64 	%fd31, [_ZZ8reduce07ILj256EEvPdS0_iE6s_data];
	cvta.to.global.u64 	%rd9, %rd3;
	mul.wide.u32 	%rd10, %r2, 8;
	add.s64 	%rd11, %rd9, %rd10;
	st.global.f64 	[%rd11], %fd31;
$L__BB18_11:
	ret;

}
	// .globl	_Z8reduce07ILj128EEvPdS0_i
.visible .entry _Z8reduce07ILj128EEvPdS0_i(
	.param .u64 .ptr .align 1 _Z8reduce07ILj128EEvPdS0_i_param_0,
	.param .u64 .ptr .align 1 _Z8reduce07ILj128EEvPdS0_i_param_1,
	.param .u32 _Z8reduce07ILj128EEvPdS0_i_param_2
)
{
	.reg .pred 	%p<6>;
	.reg .b32 	%r<17>;
	.reg .b64 	%rd<12>;
	.reg .b64 	%fd<30>;
	// demoted variable
	.shared .align 8 .b8 _ZZ8reduce07ILj128EEvPdS0_iE6s_data[1024];
	ld.param.u64 	%rd2, [_Z8reduce07ILj128EEvPdS0_i_param_0];
	ld.param.u64 	%rd3, [_Z8reduce07ILj128EEvPdS0_i_param_1];
	ld.param.u32 	%r8, [_Z8reduce07ILj128EEvPdS0_i_param_2];
	mov.u32 	%r1, %tid.x;
	mov.u32 	%r2, %ctaid.x;
	mov.u32 	%r9, %ntid.x;
	mul.lo.s32 	%r10, %r9, %r2;
	shl.b32 	%r11, %r10, 1;
	add.s32 	%r16, %r11, %r1;
	shl.b32 	%r12, %r1, 3;
	mov.u32 	%r13, _ZZ8reduce07ILj128EEvPdS0_iE6s_data;
	add.s32 	%r4, %r13, %r12;
	mov.b64 	%rd4, 0;
	st.shared.u64 	[%r4], %rd4;
	setp.ge.u32 	%p1, %r16, %r8;
	@%p1 bra 	$L__BB19_4;
	cvta.to.global.u64 	%rd1, %rd2;
	mov.u32 	%r14, %nctaid.x;
	shl.b32 	%r5, %r14, 8;
	mov.f64 	%fd29, 0d0000000000000000;
$L__BB19_2:
	mul.wide.u32 	%rd5, %r16, 8;
	add.s64 	%rd6, %rd1, %rd5;
	ld.global.f64 	%fd4, [%rd6];
	add.s32 	%r15, %r16, 128;
	mul.wide.u32 	%rd7, %r15, 8;
	add.s64 	%rd8, %rd1, %rd7;
	ld.global.f64 	%fd5, [%rd8];
	add.f64 	%fd6, %fd4, %fd5;
	add.f64 	%fd29, %fd29, %fd6;
	add.s32 	%r16, %r16, %r5;
	setp.lt.u32 	%p2, %r16, %r8;
	@%p2 bra 	$L__BB19_2;
	st.shared.f64 	[%r4], %fd29;
$L__BB19_4:
	bar.sync 	0;
	setp.gt.u32 	%p3, %r1, 63;
	@%p3 bra 	$L__BB19_6;
	ld.shared.f64 	%fd7, [%r4+512];
	ld.shared.f64 	%fd8, [%r4];
	add.f64 	%fd9, %fd7, %fd8;
	st.shared.f64 	[%r4], %fd9;
$L__BB19_6:
	bar.sync 	0;
	setp.gt.u32 	%p4, %r1, 31;
	@%p4 bra 	$L__BB19_9;
	ld.volatile.shared.f64 	%fd10, [%r4+256];
	ld.volatile.shared.f64 	%fd11, [%r4];
	add.f64 	%fd12, %fd10, %fd11;
	st.volatile.shared.f64 	[%r4], %fd12;
	ld.volatile.shared.f64 	%fd13, [%r4+128];
	ld.volatile.shared.f64 	%fd14, [%r4];
	add.f64 	%fd15, %fd13, %fd14;
	st.volatile.shared.f64 	[%r4], %fd15;
	ld.volatile.shared.f64 	%fd16, [%r4+64];
	ld.volatile.shared.f64 	%fd17, [%r4];
	add.f64 	%fd18, %fd16, %fd17;
	st.volatile.shared.f64 	[%r4], %fd18;
	ld.volatile.shared.f64 	%fd19, [%r4+32];
	ld.volatile.shared.f64 	%fd20, [%r4];
	add.f64 	%fd21, %fd19, %fd20;
	st.volatile.shared.f64 	[%r4], %fd21;
	ld.volatile.shared.f64 	%fd22, [%r4+16];
	ld.volatile.shared.f64 	%fd23, [%r4];
	add.f64 	%fd24, %fd22, %fd23;
	st.volatile.shared.f64 	[%r4], %fd24;
	ld.volatile.shared.f64 	%fd25, [%r4+8];
	ld.volatile.shared.f64 	%fd26, [%r4];
	add.f64 	%fd27, %fd25, %fd26;
	st.volatile.shared.f64 	[%r4], %fd27;
	setp.ne.s32 	%p5, %r1, 0;
	@%p5 bra 	$L__BB19_9;
	ld.shared.f64 	%fd28, [_ZZ8reduce07ILj128EEvPdS0_iE6s_data];
	cvta.to.global.u64 	%rd9, %rd3;
	mul.wide.u32 	%rd10, %r2, 8;
	add.s64 	%rd11, %rd9, %rd10;
	st.global.f64 	[%rd11], %fd28;
$L__BB19_9:
	ret;

}
	// .globl	_Z8reduce07ILj64EEvPdS0_i
.visible .entry _Z8reduce07ILj64EEvPdS0_i(
	.param .u64 .ptr .align 1 _Z8reduce07ILj64EEvPdS0_i_param_0,
	.param .u64 .ptr .align 1 _Z8reduce07ILj64EEvPdS0_i_param_1,
	.param .u32 _Z8reduce07ILj64EEvPdS0_i_param_2
)
{
	.reg .pred 	%p<5>;
	.reg .b32 	%r<17>;
	.reg .b64 	%rd<12>;
	.reg .b64 	%fd<27>;
	// demoted variable
	.shared .align 8 .b8 _ZZ8reduce07ILj64EEvPdS0_iE6s_data[1024];
	ld.param.u64 	%rd2, [_Z8reduce07ILj64EEvPdS0_i_param_0];
	ld.param.u64 	%rd3, [_Z8reduce07ILj64EEvPdS0_i_param_1];
	ld.param.u32 	%r8, [_Z8reduce07ILj64EEvPdS0_i_param_2];
	mov.u32 	%r1, %tid.x;
	mov.u32 	%r2, %ctaid.x;
	mov.u32 	%r9, %ntid.x;
	mul.lo.s32 	%r10, %r9, %r2;
	shl.b32 	%r11, %r10, 1;
	add.s32 	%r16, %r11, %r1;
	shl.b32 	%r12, %r1, 3;
	mov.u32 	%r13, _ZZ8reduce07ILj64EEvPdS0_iE6s_data;
	add.s32 	%r4, %r13, %r12;
	mov.b64 	%rd4, 0;
	st.shared.u64 	[%r4], %rd4;
	setp.ge.u32 	%p1, %r16, %r8;
	@%p1 bra 	$L__BB20_4;
	cvta.to.global.u64 	%rd1, %rd2;
	mov.u32 	%r14, %nctaid.x;
	shl.b32 	%r5, %r14, 7;
	mov.f64 	%fd26, 0d0000000000000000;
$L__BB20_2:
	mul.wide.u32 	%rd5, %r16, 8;
	add.s64 	%rd6, %rd1, %rd5;
	ld.global.f64 	%fd4, [%rd6];
	add.s32 	%r15, %r16, 64;
	mul.wide.u32 	%rd7, %r15, 8;
	add.s64 	%rd8, %rd1, %rd7;
	ld.global.f64 	%fd5, [%rd8];
	add.f64 	%fd6, %fd4, %fd5;
	add.f64 	%fd26, %fd26, %fd6;
	add.s32 	%r16, %r16, %r5;
	setp.lt.u32 	%p2, %r16, %r8;
	@%p2 bra 	$L__BB20_2;
	st.shared.f64 	[%r4], %fd26;
$L__BB20_4:
	bar.sync 	0;
	setp.gt.u32 	%p3, %r1, 31;
	@%p3 bra 	$L__BB20_7;
	ld.volatile.shared.f64 	%fd7, [%r4+256];
	ld.volatile.shared.f64 	%fd8, [%r4];
	add.f64 	%fd9, %fd7, %fd8;
	st.volatile.shared.f64 	[%r4], %fd9;
	ld.volatile.shared.f64 	%fd10, [%r4+128];
	ld.volatile.shared.f64 	%fd11, [%r4];
	add.f64 	%fd12, %fd10, %fd11;
	st.volatile.shared.f64 	[%r4], %fd12;
	ld.volatile.shared.f64 	%fd13, [%r4+64];
	ld.volatile.shared.f64 	%fd14, [%r4];
	add.f64 	%fd15, %fd13, %fd14;
	st.volatile.shared.f64 	[%r4], %fd15;
	ld.volatile.shared.f64 	%fd16, [%r4+32];
	ld.volatile.shared.f64 	%fd17, [%r4];
	add.f64 	%fd18, %fd16, %fd17;
	st.volatile.shared.f64 	[%r4], %fd18;
	ld.volatile.shared.f64 	%fd19, [%r4+16];
	ld.volatile.shared.f64 	%fd20, [%r4];
	add.f64 	%fd21, %fd19, %fd20;
	st.volatile.shared.f64 	[%r4], %fd21;
	ld.volatile.shared.f64 	%fd22, [%r4+8];
	ld.volatile.shared.f64 	%fd23, [%r4];
	add.f64 	%fd24, %fd22, %fd23;
	st.volatile.shared.f64 	[%r4], %fd24;
	setp.ne.s32 	%p4, %r1, 0;
	@%p4 bra 	$L__BB20_7;
	ld.shared.f64 	%fd25, [_ZZ8reduce07ILj64EEvPdS0_iE6s_data];
	cvta.to.global.u64 	%rd9, %rd3;
	mul.wide.u32 	%rd10, %r2, 8;
	add.s64 	%rd11, %rd9, %rd10;
	st.global.f64 	[%rd11], %fd25;
$L__BB20_7:
	ret;

}
	// .globl	_Z8reduce07ILj32EEvPdS0_i
.visible .entry _Z8reduce07ILj32EEvPdS0_i(
	.param .u64 .ptr .align 1 _Z8reduce07ILj32EEvPdS0_i_param_0,
	.param .u64 .ptr .align 1 _Z8reduce07ILj32EEvPdS0_i_param_1,
	.param .u32 _Z8reduce07ILj32EEvPdS0_i_param_2
)
{
	.reg .pred 	%p<5>;
	.reg .b32 	%r<17>;
	.reg .b64 	%rd<12>;
	.reg .b64 	%fd<24>;
	// demoted variable
	.shared .align 8 .b8 _ZZ8reduce07ILj32EEvPdS0_iE6s_data[1024];
	ld.param.u64 	%rd2, [_Z8reduce07ILj32EEvPdS0_i_param_0];
	ld.param.u64 	%rd3, [_Z8reduce07ILj32EEvPdS0_i_param_1];
	ld.param.u32 	%r8, [_Z8reduce07ILj32EEvPdS0_i_param_2];
	mov.u32 	%r1, %tid.x;
	mov.u32 	%r2, %ctaid.x;
	mov.u32 	%r9, %ntid.x;
	mul.lo.s32 	%r10, %r9, %r2;
	shl.b32 	%r11, %r10, 1;
	add.s32 	%r16, %r11, %r1;
	shl.b32 	%r12, %r1, 3;
	mov.u32 	%r13, _ZZ8reduce07ILj32EEvPdS0_iE6s_data;
	add.s32 	%r4, %r13, %r12;
	mov.b64 	%rd4, 0;
	st.shared.u64 	[%r4], %rd4;
	setp.ge.u32 	%p1, %r16, %r8;
	@%p1 bra 	$L__BB21_4;
	cvta.to.global.u64 	%rd1, %rd2;
	mov.u32 	%r14, %nctaid.x;
	shl.b32 	%r5, %r14, 6;
	mov.f64 	%fd23, 0d0000000000000000;
$L__BB21_2:
	mul.wide.u32 	%rd5, %r16, 8;
	add.s64 	%rd6, %rd1, %rd5;
	ld.global.f64 	%fd4, [%rd6];
	add.s32 	%r15, %r16, 32;
	mul.wide.u32 	%rd7, %r15, 8;
	add.s64 	%rd8, %rd1, %rd7;
	ld.global.f64 	%fd5, [%rd8];
	add.f64 	%fd6, %fd4, %fd5;
	add.f64 	%fd23, %fd23, %fd6;
	add.s32 	%r16, %r16, %r5;
	setp.lt.u32 	%p2, %r16, %r8;
	@%p2 bra 	$L__BB21_2;
	st.shared.f64 	[%r4], %fd23;
$L__BB21_4:
	bar.sync 	0;
	setp.gt.u32 	%p3, %r1, 31;
	@%p3 bra 	$L__BB21_7;
	ld.volatile.shared.f64 	%fd7, [%r4+128];
	ld.volatile.shared.f64 	%fd8, [%r4];
	add.f64 	%fd9, %fd7, %fd8;
	st.volatile.shared.f64 	[%r4], %fd9;
	ld.volatile.shared.f64 	%fd10, [%r4+64];
	ld.volatile.shared.f64 	%fd11, [%r4];
	add.f64 	%fd12, %fd10, %fd11;
	st.volatile.shared.f64 	[%r4], %fd12;
	ld.volatile.shared.f64 	%fd13, [%r4+32];
	ld.volatile.shared.f64 	%fd14, [%r4];
	add.f64 	%fd15, %fd13, %fd14;
	st.volatile.shared.f64 	[%r4], %fd15;
	ld.volatile.shared.f64 	%fd16, [%r4+16];
	ld.volatile.shared.f64 	%fd17, [%r4];
	add.f64 	%fd18, %fd16, %fd17;
	st.volatile.shared.f64 	[%r4], %fd18;
	ld.volatile.shared.f64 	%fd19, [%r4+8];
	ld.volatile.shared.f64 	%fd20, [%r4];
	add.f64 	%fd21, %fd19, %fd20;
	st.volatile.shared.f64 	[%r4], %fd21;
	setp.ne.s32 	%p4, %r1, 0;
	@%p4 bra 	$L__BB21_7;
	ld.shared.f64 	%fd22, [_ZZ8reduce07ILj32EEvPdS0_iE6s_data];
	cvta.to.global.u64 	%rd9, %rd3;
	mul.wide.u32 	%rd10, %r2, 8;
	add.s64 	%rd11, %rd9, %rd10;
	st.global.f64 	[%rd11], %fd22;
$L__BB21_7:
	ret;

}
	// .globl	_Z8reduce07ILj16EEvPdS0_i
.visible .entry _Z8reduce07ILj16EEvPdS0_i(
	.param .u64 .ptr .align 1 _Z8reduce07ILj16EEvPdS0_i_param_0,
	.param .u64 .ptr .align 1 _Z8reduce07ILj16EEvPdS0_i_param_1,
	.param .u32 _Z8reduce07ILj16EEvPdS0_i_param_2
)
{
	.reg .pred 	%p<5>;
	.reg .b32 	%r<17>;
	.reg .b64 	%rd<12>;
	.reg .b64 	%fd<21>;
	// demoted variable
	.shared .align 8 .b8 _ZZ8reduce07ILj16EEvPdS0_iE6s_data[1024];
	ld.param.u64 	%rd2, [_Z8reduce07ILj16EEvPdS0_i_param_0];
	ld.param.u64 	%rd3, [_Z8reduce07ILj16EEvPdS0_i_param_1];
	ld.param.u32 	%r8, [_Z8reduce07ILj16EEvPdS0_i_param_2];
	mov.u32 	%r1, %tid.x;
	mov.u32 	%r2, %ctaid.x;
	mov.u32 	%r9, %ntid.x;
	mul.lo.s32 	%r10, %r9, %r2;
	shl.b32 	%r11, %r10, 1;
	add.s32 	%r16, %r11, %r1;
	shl.b32 	%r12, %r1, 3;
	mov.u32 	%r13, _ZZ8reduce07ILj16EEvPdS0_iE6s_data;
	add.s32 	%r4, %r13, %r12;
	mov.b64 	%rd4, 0;
	st.shared.u64 	[%r4], %rd4;
	setp.ge.u32 	%p1, %r16, %r8;
	@%p1 bra 	$L__BB22_4;
	cvta.to.global.u64 	%rd1, %rd2;
	mov.u32 	%r14, %nctaid.x;
	shl.b32 	%r5, %r14, 5;
	mov.f64 	%fd20, 0d0000000000000000;
$L__BB22_2:
	mul.wide.u32 	%rd5, %r16, 8;
	add.s64 	%rd6, %rd1, %rd5;
	ld.global.f64 	%fd4, [%rd6];
	add.s32 	%r15, %r16, 16;
	mul.wide.u32 	%rd7, %r15, 8;
	add.s64 	%rd8, %rd1, %rd7;
	ld.global.f64 	%fd5, [%rd8];
	add.f64 	%fd6, %fd4, %fd5;
	add.f64 	%fd20, %fd20, %fd6;
	add.s32 	%r16, %r16, %r5;
	setp.lt.u32 	%p2, %r16, %r8;
	@%p2 bra 	$L__BB22_2;
	st.shared.f64 	[%r4], %fd20;
$L__BB22_4:
	bar.sync 	0;
	setp.gt.u32 	%p3, %r1, 31;
	@%p3 bra 	$L__BB22_7;
	ld.volatile.shared.f64 	%fd7, [%r4+64];
	ld.volatile.shared.f64 	%fd8, [%r4];
	add.f64 	%fd9, %fd7, %fd8;
	st.volatile.shared.f64 	[%r4], %fd9;
	ld.volatile.shared.f64 	%fd10, [%r4+32];
	ld.volatile.shared.f64 	%fd11, [%r4];
	add.f64 	%fd12, %fd10, %fd11;
	st.volatile.shared.f64 	[%r4], %fd12;
	ld.volatile.shared.f64 	%fd13, [%r4+16];
	ld.volatile.shared.f64 	%fd14, [%r4];
	add.f64 	%fd15, %fd13, %fd14;
	st.volatile.shared.f64 	[%r4], %fd15;
	ld.volatile.shared.f64 	%fd16, [%r4+8];
	ld.volatile.shared.f64 	%fd17, [%r4];
	add.f64 	%fd18, %fd16, %fd17;
	st.volatile.shared.f64 	[%r4], %fd18;
	setp.ne.s32 	%p4, %r1, 0;
	@%p4 bra 	$L__BB22_7;
	ld.shared.f64 	%fd19, [_ZZ8reduce07ILj16EEvPdS0_iE6s_data];
	cvta.to.global.u64 	%rd9, %rd3;
	mul.wide.u32 	%rd10, %r2, 8;
	add.s64 	%rd11, %rd9, %rd10;
	st.global.f64 	[%rd11], %fd19;
$L__BB22_7:
	ret;

}
	// .globl	_Z8reduce07ILj8EEvPdS0_i
.visible .entry _Z8reduce07ILj8EEvPdS0_i(
	.param .u64 .ptr .align 1 _Z8reduce07ILj8EEvPdS0_i_param_0,
	.param .u64 .ptr .align 1 _Z8reduce07ILj8EEvPdS0_i_param_1,
	.param .u32 _Z8reduce07ILj8EEvPdS0_i_param_2
)
{
	.reg .pred 	%p<5>;
	.reg .b32 	%r<17>;
	.reg .b64 	%rd<12>;
	.reg .b64 	%fd<18>;
	// demoted variable
	.shared .align 8 .b8 _ZZ8reduce07ILj8EEvPdS0_iE6s_data[1024];
	ld.param.u64 	%rd2, [_Z8reduce07ILj8EEvPdS0_i_param_0];
	ld.param.u64 	%rd3, [_Z8reduce07ILj8EEvPdS0_i_param_1];
	ld.param.u32 	%r8, [_Z8reduce07ILj8EEvPdS0_i_param_2];
	mov.u32 	%r1, %tid.x;
	mov.u32 	%r2, %ctaid.x;
	mov.u32 	%r9, %ntid.x;
	mul.lo.s32 	%r10, %r9, %r2;
	shl.b32 	%r11, %r10, 1;
	add.s32 	%r16, %r11, %r1;
	shl.b32 	%r12, %r1, 3;
	mov.u32 	%r13, _ZZ8reduce07ILj8EEvPdS0_iE6s_data;
	add.s32 	%r4, %r13, %r12;
	mov.b64 	%rd4, 0;
	st.shared.u64 	[%r4], %rd4;
	setp.ge.u32 	%p1, %r16, %r8;
	@%p1 bra 	$L__BB23_4;
	cvta.to.global.u64 	%rd1, %rd2;
	mov.u32 	%r14, %nctaid.x;
	shl.b32 	%r5, %r14, 4;
	mov.f64 	%fd17, 0d0000000000000000;
$L__BB23_2:
	mul.wide.u32 	%rd5, %r16, 8;
	add.s64 	%rd6, %rd1, %rd5;
	ld.global.f64 	%fd4, [%rd6];
	add.s32 	%r15, %r16, 8;
	mul.wide.u32 	%rd7, %r15, 8;
	add.s64 	%rd8, %rd1, %rd7;
	ld.global.f64 	%fd5, [%rd8];
	add.f64 	%fd6, %fd4, %fd5;
	add.f64 	%fd17, %fd17, %fd6;
	add.s32 	%r16, %r16, %r5;
	setp.lt.u32 	%p2, %r16, %r8;
	@%p2 bra 	$L__BB23_2;
	st.shared.f64 	[%r4], %fd17;
$L__BB23_4:
	bar.sync 	0;
	setp.gt.u32 	%p3, %r1, 31;
	@%p3 bra 	$L__BB23_7;
	ld.volatile.shared.f64 	%fd7, [%r4+32];
	ld.volatile.shared.f64 	%fd8, [%r4];
	add.f64 	%fd9, %fd7, %fd8;
	st.volatile.shared.f64 	[%r4], %fd9;
	ld.volatile.shared.f64 	%fd10, [%r4+16];
	ld.volatile.shared.f64 	%fd11, [%r4];
	add.f64 	%fd12, %fd10, %fd11;
	st.volatile.shared.f64 	[%r4], %fd12;
	ld.volatile.shared.f64 	%fd13, [%r4+8];
	ld.volatile.shared.f64 	%fd14, [%r4];
	add.f64 	%fd15, %fd13, %fd14;
	st.volatile.shared.f64 	[%r4], %fd15;
	setp.ne.s32 	%p4, %r1, 0;
	@%p4 bra 	$L__BB23_7;
	ld.shared.f64 	%fd16, [_ZZ8reduce07ILj8EEvPdS0_iE6s_data];
	cvta.to.global.u64 	%rd9, %rd3;
	mul.wide.u32 	%rd10, %r2, 8;
	add.s64 	%rd11, %rd9, %rd10;
	st.global.f64 	[%rd11], %fd16;
$L__BB23_7:
	ret;

}
	// .globl	_Z8reduce07ILj4EEvPdS0_i
.visible .entry _Z8reduce07ILj4EEvPdS0_i(
	.param .u64 .ptr .align 1 _Z8reduce07ILj4EEvPdS0_i_param_0,
	.param .u64 .ptr .align 1 _Z8reduce07ILj4EEvPdS0_i_param_1,
	.param .u32 _Z8reduce07ILj4EEvPdS0_i_param_2
)
{
	.reg .pred 	%p<5>;
	.reg .b32 	%r<17>;
	.reg .b64 	%rd<12>;
	.reg .b64 	%fd<15>;
	// demoted variable
	.shared .align 8 .b8 _ZZ8reduce07ILj4EEvPdS0_iE6s_data[1024];
	ld.param.u64 	%rd2, [_Z8reduce07ILj4EEvPdS0_i_param_0];
	ld.param.u64 	%rd3, [_Z8reduce07ILj4EEvPdS0_i_param_1];
	ld.param.u32 	%r8, [_Z8reduce07ILj4EEvPdS0_i_param_2];
	mov.u32 	%r1, %tid.x;
	mov.u32 	%r2, %ctaid.x;
	mov.u32 	%r9, %ntid.x;
	mul.lo.s32 	%r10, %r9, %r2;
	shl.b32 	%r11, %r10, 1;
	add.s32 	%r16, %r11, %r1;
	shl.b32 	%r12, %r1, 3;
	mov.u32 	%r13, _ZZ8reduce07ILj4EEvPdS0_iE6s_data;
	add.s32 	%r4, %r13, %r12;
	mov.b64 	%rd4, 0;
	st.shared.u64 	[%r4], %rd4;
	setp.ge.u32 	%p1, %r16, %r8;
	@%p1 bra 	$L__BB24_4;
	cvta.to.global.u64 	%rd1, %rd2;
	mov.u32 	%r14, %nctaid.x;
	shl.b32 	%r5, %r14, 3;
	mov.f64 	%fd14, 0d0000000000000000;
$L__BB24_2:
	mul.wide.u32 	%rd5, %r16, 8;
	add.s64 	%rd6, %rd1, %rd5;
	ld.global.f64 	%fd4, [%rd6];
	add.s32 	%r15, %r16, 4;
	mul.wide.u32 	%rd7, %r15, 8;
	add.s64 	%rd8, %rd1, %rd7;
	ld.global.f64 	%fd5, [%rd8];
	add.f64 	%fd6, %fd4, %fd5;
	add.f64 	%fd14, %fd14, %fd6;
	add.s32 	%r16, %r16, %r5;
	setp.lt.u32 	%p2, %r16, %r8;
	@%p2 bra 	$L__BB24_2;
	st.shared.f64 	[%r4], %fd14;
$L__BB24_4:
	bar.sync 	0;
	setp.gt.u32 	%p3, %r1, 31;
	@%p3 bra 	$L__BB24_7;
	ld.volatile.shared.f64 	%fd7, [%r4+16];
	ld.volatile.shared.f64 	%fd8, [%r4];
	add.f64 	%fd9, %fd7, %fd8;
	st.volatile.shared.f64 	[%r4], %fd9;
	ld.volatile.shared.f64 	%fd10, [%r4+8];
	ld.volatile.shared.f64 	%fd11, [%r4];
	add.f64 	%fd12, %fd10, %fd11;
	st.volatile.shared.f64 	[%r4], %fd12;
	setp.ne.s32 	%p4, %r1, 0;
	@%p4 bra 	$L__BB24_7;
	ld.shared.f64 	%fd13, [_ZZ8reduce07ILj4EEvPdS0_iE6s_data];
	cvta.to.global.u64 	%rd9, %rd3;
	mul.wide.u32 	%rd10, %r2, 8;
	add.s64 	%rd11, %rd9, %rd10;
	st.global.f64 	[%rd11], %fd13;
$L__BB24_7:
	ret;

}
	// .globl	_Z8reduce07ILj2EEvPdS0_i
.visible .entry _Z8reduce07ILj2EEvPdS0_i(
	.param .u64 .ptr .align 1 _Z8reduce07ILj2EEvPdS0_i_param_0,
	.param .u64 .ptr .align 1 _Z8reduce07ILj2EEvPdS0_i_param_1,
	.param .u32 _Z8reduce07ILj2EEvPdS0_i_param_2
)
{
	.reg .pred 	%p<5>;
	.reg .b32 	%r<17>;
	.reg .b64 	%rd<12>;
	.reg .b64 	%fd<12>;
	// demoted variable
	.shared .align 8 .b8 _ZZ8reduce07ILj2EEvPdS0_iE6s_data[1024];
	ld.param.u64 	%rd2, [_Z8reduce07ILj2EEvPdS0_i_param_0];
	ld.param.u64 	%rd3, [_Z8reduce07ILj2EEvPdS0_i_param_1];
	ld.param.u32 	%r8, [_Z8reduce07ILj2EEvPdS0_i_param_2];
	mov.u32 	%r1, %tid.x;
	mov.u32 	%r2, %ctaid.x;
	mov.u32 	%r9, %ntid.x;
	mul.lo.s32 	%r10, %r9, %r2;
	shl.b32 	%r11, %r10, 1;
	add.s32 	%r16, %r11, %r1;
	shl.b32 	%r12, %r1, 3;
	mov.u32 	%r13, _ZZ8reduce07ILj2EEvPdS0_iE6s_data;
	add.s32 	%r4, %r13, %r12;
	mov.b64 	%rd4, 0;
	st.shared.u64 	[%r4], %rd4;
	setp.ge.u32 	%p1, %r16, %r8;
	@%p1 bra 	$L__BB25_4;
	cvta.to.global.u64 	%rd1, %rd2;
	mov.u32 	%r14, %nctaid.x;
	shl.b32 	%r5, %r14, 2;
	mov.f64 	%fd11, 0d0000000000000000;
$L__BB25_2:
	mul.wide.u32 	%rd5, %r16, 8;
	add.s64 	%rd6, %rd1, %rd5;
	ld.global.f64 	%fd4, [%rd6];
	add.s32 	%r15, %r16, 2;
	mul.wide.u32 	%rd7, %r15, 8;
	add.s64 	%rd8, %rd1, %rd7;
	ld.global.f64 	%fd5, [%rd8];
	add.f64 	%fd6, %fd4, %fd5;
	add.f64 	%fd11, %fd11, %fd6;
	add.s32 	%r16, %r16, %r5;
	setp.lt.u32 	%p2, %r16, %r8;
	@%p2 bra 	$L__BB25_2;
	st.shared.f64 	[%r4], %fd11;
$L__BB25_4:
	bar.sync 	0;
	setp.gt.u32 	%p3, %r1, 31;
	@%p3 bra 	$L__BB25_7;
	ld.volatile.shared.f64 	%fd7, [%r4+8];
	ld.volatile.shared.f64 	%fd8, [%r4];
	add.f64 	%fd9, %fd7, %fd8;
	st.volatile.shared.f64 	[%r4], %fd9;
	setp.ne.s32 	%p4, %r1, 0;
	@%p4 bra 	$L__BB25_7;
	ld.shared.f64 	%fd10, [_ZZ8reduce07ILj2EEvPdS0_iE6s_data];
	cvta.to.global.u64 	%rd9, %rd3;
	mul.wide.u32 	%rd10, %r2, 8;
	add.s64 	%rd11, %rd9, %rd10;
	st.global.f64 	[%rd11], %fd10;
$L__BB25_7:
	ret;

}
	// .globl	_Z8reduce07ILj1EEvPdS0_i
.visible .entry _Z8reduce07ILj1EEvPdS0_i(
	.param .u64 .ptr .align 1 _Z8reduce07ILj1EEvPdS0_i_param_0,
	.param .u64 .ptr .align 1 _Z8reduce07ILj1EEvPdS0_i_param_1,
	.param .u32 _Z8reduce07ILj1EEvPdS0_i_param_2
)
{
	.reg .pred 	%p<4>;
	.reg .b32 	%r<16>;
	.reg .b64 	%rd<10>;
	.reg .b64 	%fd<9>;
	// demoted variable
	.shared .align 8 .b8 _ZZ8reduce07ILj1EEvPdS0_iE6s_data[1024];
	ld.param.u64 	%rd2, [_Z8reduce07ILj1EEvPdS0_i_param_0];
	ld.param.u64 	%rd3, [_Z8reduce07ILj1EEvPdS0_i_param_1];
	ld.param.u32 	%r8, [_Z8reduce07ILj1EEvPdS0_i_param_2];
	mov.u32 	%r1, %tid.x;
	mov.u32 	%r2, %ctaid.x;
	mov.u32 	%r9, %ntid.x;
	mul.lo.s32 	%r10, %r9, %r2;
	shl.b32 	%r11, %r10, 1;
	add.s32 	%r15, %r11, %r1;
	shl.b32 	%r12, %r1, 3;
	mov.u32 	%r13, _ZZ8reduce07ILj1EEvPdS0_iE6s_data;
	add.s32 	%r4, %r13, %r12;
	mov.b64 	%rd4, 0;
	st.shared.u64 	[%r4], %rd4;
	setp.ge.u32 	%p1, %r15, %r8;
	@%p1 bra 	$L__BB26_4;
	mov.u32 	%r14, %nctaid.x;
	shl.b32 	%r5, %r14, 1;
	cvta.to.global.u64 	%rd1, %rd2;
	mov.f64 	%fd8, 0d0000000000000000;
$L__BB26_2:
	mul.wide.u32 	%rd5, %r15, 8;
	add.s64 	%rd6, %rd1, %rd5;
	ld.global.f64 	%fd4, [%rd6];
	ld.global.f64 	%fd5, [%rd6+8];
	add.f64 	%fd6, %fd4, %fd5;
	add.f64 	%fd8, %fd8, %fd6;
	add.s32 	%r15, %r15, %r5;
	setp.lt.u32 	%p2, %r15, %r8;
	@%p2 bra 	$L__BB26_2;
	st.shared.f64 	[%r4], %fd8;
$L__BB26_4:
	bar.sync 	0;
	setp.ne.s32 	%p3, %r1, 0;
	@%p3 bra 	$L__BB26_6;
	ld.shared.f64 	%fd7, [_ZZ8reduce07ILj1EEvPdS0_iE6s_data];
	cvta.to.global.u64 	%rd7, %rd3;
	mul.wide.u32 	%rd8, %r2, 8;
	add.s64 	%rd9, %rd7, %rd8;
	st.global.f64 	[%rd9], %fd7;
$L__BB26_6:
	ret;

}


// ===== COMPILED SASS (sm_100) =====

	.target	sm_100

	.elftype	@"ET_EXEC"


//--------------------- .note.nv.tkinfo           --------------------------
	.section	.note.nv.tkinfo,"",@"SHT_NOTE"
	.sectionflags	@"SHF_NOTE_NV_TKINFO"
	.tkinfo
        /*0018*/ 	.word	0x00000002
        /*0030*/ 	.string	""
        /*0030*/ 	.string	"ptxas"
        /*0030*/ 	.string	"Cuda compilation tools, release 13.0, V13.0.88"
        /*0030*/ 	.string	"Build cuda_13.0.r13.0/compiler.36424714_0"
        /*0030*/ 	.string	"-arch sm_100 -m 64 "



//--------------------- .note.nv.cuinfo           --------------------------
	.section	.note.nv.cuinfo,"",@"SHT_NOTE"
	.sectionflags	@"SHF_NOTE_NV_CUINFO"
        /*0018*/ 	.short	0x0002
        /*001a*/ 	.short	0x0064
        /*001c*/ 	.short	0x0082
	.zero		2


//--------------------- .nv.info                  --------------------------
	.section	.nv.info,"",@"SHT_CUDA_INFO"
	.align	4


	//----- nvinfo : EIATTR_REGCOUNT
	.align		4
        /*0000*/ 	.byte	0x04, 0x2f
        /*0002*/ 	.short	(.L_1 - .L_0)
	.align		4
.L_0:
        /*0004*/ 	.word	index@(_Z7kernel1PdS_i)
        /*0008*/ 	.word	0x0000000e


	//----- nvinfo : EIATTR_FRAME_SIZE
	.align		4
.L_1:
        /*000c*/ 	.byte	0x04, 0x11
        /*000e*/ 	.short	(.L_3 - .L_2)
	.align		4
.L_2:
        /*0010*/ 	.word	index@(_Z7kernel1PdS_i)
        /*0014*/ 	.word	0x00000000


	//----- nvinfo : EIATTR_REGCOUNT
	.align		4
.L_3:
        /*0018*/ 	.byte	0x04, 0x2f
        /*001a*/ 	.short	(.L_5 - .L_4)
	.align		4
.L_4:
        /*001c*/ 	.word	index@(_Z7kernel2PdS_i)
        /*0020*/ 	.word	0x0000000e


	//----- nvinfo : EIATTR_FRAME_SIZE
	.align		4
.L_5:
        /*0024*/ 	.byte	0x04, 0x11
        /*0026*/ 	.short	(.L_7 - .L_6)
	.align		4
.L_6:
        /*0028*/ 	.word	index@(_Z7kernel2PdS_i)
        /*002c*/ 	.word	0x00000000


	//----- nvinfo : EIATTR_REGCOUNT
	.align		4
.L_7:
        /*0030*/ 	.byte	0x04, 0x2f
        /*0032*/ 	.short	(.L_9 - .L_8)
	.align		4
.L_8:
        /*0034*/ 	.word	index@(_Z7kernel3PdS_i)
        /*0038*/ 	.word	0x0000000e


	//----- nvinfo : EIATTR_FRAME_SIZE
	.align		4
.L_9:
        /*003c*/ 	.byte	0x04, 0x11
        /*003e*/ 	.short	(.L_11 - .L_10)
	.align		4
.L_10:
        /*0040*/ 	.word	index@(_Z7kernel3PdS_i)
        /*0044*/ 	.word	0x00000000


	//----- nvinfo : EIATTR_REGCOUNT
	.align		4
.L_11:
        /*0048*/ 	.byte	0x04, 0x2f
        /*004a*/ 	.short	(.L_13 - .L_12)
	.align		4
.L_12:
        /*004c*/ 	.word	index@(_Z7kernel4PdS_i)
        /*0050*/ 	.word	0x00000010


	//----- nvinfo : EIATTR_FRAME_SIZE
	.align		4
.L_13:
        /*0054*/ 	.byte	0x04, 0x11
        /*0056*/ 	.short	(.L_15 - .L_14)
	.align		4
.L_14:
        /*0058*/ 	.word	index@(_Z7kernel4PdS_i)
        /*005c*/ 	.word	0x00000000


	//----- nvinfo : EIATTR_REGCOUNT
	.align		4
.L_15:
        /*0060*/ 	.byte	0x04, 0x2f
        /*0062*/ 	.short	(.L_17 - .L_16)
	.align		4
.L_16:
        /*0064*/ 	.word	index@(_Z7kernel5PdS_i)
        /*0068*/ 	.word	0x00000010


	//----- nvinfo : EIATTR_FRAME_SIZE
	.align		4
.L_17:
        /*006c*/ 	.byte	0x04, 0x11
        /*006e*/ 	.short	(.L_19 - .L_18)
	.align		4
.L_18:
        /*0070*/ 	.word	index@(_Z7kernel5PdS_i)
        /*0074*/ 	.word	0x00000000


	//----- nvinfo : EIATTR_REGCOUNT
	.align		4
.L_19:
        /*0078*/ 	.byte	0x04, 0x2f
        /*007a*/ 	.short	(.L_21 - .L_20)
	.align		4
.L_20:
        /*007c*/ 	.word	index@(_Z8reduce06ILj1024EEvPdS0_i)
        /*0080*/ 	.word	0x00000010


	//----- nvinfo : EIATTR_FRAME_SIZE
	.align		4
.L_21:
        /*0084*/ 	.byte	0x04, 0x11
        /*0086*/ 	.short	(.L_23 - .L_22)
	.align		4
.L_22:
        /*0088*/ 	.word	index@(_Z8reduce06ILj1024EEvPdS0_i)
        /*008c*/ 	.word	0x00000000


	//----- nvinfo : EIATTR_REGCOUNT
	.align		4
.L_23:
        /*0090*/ 	.byte	0x04, 0x2f
        /*0092*/ 	.short	(.L_25 - .L_24)
	.align		4
.L_24:
        /*0094*/ 	.word	index@(_Z8reduce06ILj512EEvPdS0_i)
        /*0098*/ 	.word	0x00000010


	//----- nvinfo : EIATTR_FRAME_SIZE
	.align		4
.L_25:
        /*009c*/ 	.byte	0x04, 0x11
        /*009e*/ 	.short	(.L_27 - .L_26)
	.align		4
.L_26:
        /*00a0*/ 	.word	index@(_Z8reduce06ILj512EEvPdS0_i)
        /*00a4*/ 	.word	0x00000000


	//----- nvinfo : EIATTR_REGCOUNT
	.align		4
.L_27:
        /*00a8*/ 	.byte	0x04, 0x2f
        /*00aa*/ 	.short	(.L_29 - .L_28)
	.align		4
.L_28:
        /*00ac*/ 	.word	index@(_Z8reduce06ILj256EEvPdS0_i)
        /*00b0*/ 	.word	0x00000010


	//----- nvinfo : EIATTR_FRAME_SIZE
	.align		4
.L_29:
        /*00b4*/ 	.byte	0x04, 0x11
        /*00b6*/ 	.short	(.L_31 - .L_30)
	.align		4
.L_30:
        /*00b8*/ 	.word	index@(_Z8reduce06ILj256EEvPdS0_i)
        /*00bc*/ 	.word	0x00000000


	//----- nvinfo : EIATTR_REGCOUNT
	.align		4
.L_31:
        /*00c0*/ 	.byte	0x04, 0x2f
        /*00c2*/ 	.short	(.L_33 - .L_32)
	.align		4
.L_32:
        /*00c4*/ 	.word	index@(_Z8reduce06ILj128EEvPdS0_i)
        /*00c8*/ 	.word	0x00000010


	//----- nvinfo : EIATTR_FRAME_SIZE
	.align		4
.L_33:
        /*00cc*/ 	.byte	0x04, 0x11
        /*00ce*/ 	.short	(.L_35 - .L_34)
	.align		4
.L_34:
        /*00d0*/ 	.word	index@(_Z8reduce06ILj128EEvPdS0_i)
        /*00d4*/ 	.word	0x00000000


	//----- nvinfo : EIATTR_REGCOUNT
	.align		4
.L_35:
        /*00d8*/ 	.byte	0x04, 0x2f
        /*00da*/ 	.short	(.L_37 - .L_36)
	.align		4
.L_36:
        /*00dc*/ 	.word	index@(_Z8reduce06ILj64EEvPdS0_i)
        /*00e0*/ 	.word	0x00000010


	//----- nvinfo : EIATTR_FRAME_SIZE
	.align		4
.L_37:
        /*00e4*/ 	.byte	0x04, 0x11
        /*00e6*/ 	.short	(.L_39 - .L_38)
	.align		4
.L_38:
        /*00e8*/ 	.word	index@(_Z8reduce06ILj64EEvPdS0_i)
        /*00ec*/ 	.word	0x00000000


	//----- nvinfo : EIATTR_REGCOUNT
	.align		4
.L_39:
        /*00f0*/ 	.byte	0x04, 0x2f
        /*00f2*/ 	.short	(.L_41 - .L_40)
	.align		4
.L_40:
        /*00f4*/ 	.word	index@(_Z8reduce06ILj32EEvPdS0_i)
        /*00f8*/ 	.word	0x00000010


	//----- nvinfo : EIATTR_FRAME_SIZE
	.align		4
.L_41:
        /*00fc*/ 	.byte	0x04, 0x11
        /*00fe*/ 	.short	(.L_43 - .L_42)
	.align		4
.L_42:
        /*0100*/ 	.word	index@(_Z8reduce06ILj32EEvPdS0_i)
        /*0104*/ 	.word	0x00000000


	//----- nvinfo : EIATTR_REGCOUNT
	.align		4
.L_43:
        /*0108*/ 	.byte	0x04, 0x2f
        /*010a*/ 	.short	(.L_45 - .L_44)
	.align		4
.L_44:
        /*010c*/ 	.word	index@(_Z8reduce06ILj16EEvPdS0_i)
        /*0110*/ 	.word	0x00000010


	//----- nvinfo : EIATTR_FRAME_SIZE
	.align		4
.L_45:
        /*0114*/ 	.byte	0x04, 0x11
        /*0116*/ 	.short	(.L_47 - .L_46)
	.align		4
.L_46:
        /*0118*/ 	.word	index@(_Z8reduce06ILj16EEvPdS0_i)
        /*011c*/ 	.word	0x00000000


	//----- nvinfo : EIATTR_REGCOUNT
	.align		4
.L_47:
        /*0120*/ 	.byte	0x04, 0x2f
        /*0122*/ 	.short	(.L_49 - .L_48)
	.align		4
.L_48:
        /*0124*/ 	.word	index@(_Z8reduce06ILj8EEvPdS0_i)
        /*0128*/ 	.word	0x0000000e


	//----- nvinfo : EIATTR_FRAME_SIZE
	.align		4
.L_49:
        /*012c*/ 	.byte	0x04, 0x11
        /*012e*/ 	.short	(.L_51 - .L_50)
	.align		4
.L_50:
        /*0130*/ 	.word	index@(_Z8reduce06ILj8EEvPdS0_i)
        /*0134*/ 	.word	0x00000000


	//----- nvinfo : EIATTR_REGCOUNT
	.align		4
.L_51:
        /*0138*/ 	.byte	0x04, 0x2f
        /*013a*/ 	.short	(.L_53 - .L_52)
	.align		4
.L_52:
        /*013c*/ 	.word	index@(_Z8reduce06ILj4EEvPdS0_i)
        /*0140*/ 	.word	0x0000000c


	//----- nvinfo : EIATTR_FRAME_SIZE
	.align		4
.L_53:
        /*0144*/ 	.byte	0x04, 0x11
        /*0146*/ 	.short	(.L_55 - .L_54)
	.align		4
.L_54:
        /*0148*/ 	.word	index@(_Z8reduce06ILj4EEvPdS0_i)
        /*014c*/ 	.word	0x00000000


	//----- nvinfo : EIATTR_REGCOUNT
	.align		4
.L_55:
        /*0150*/ 	.byte	0x04, 0x2f
        /*0152*/ 	.short	(.L_57 - .L_56)
	.align		4
.L_56:
        /*0154*/ 	.word	index@(_Z8reduce06ILj2EEvPdS0_i)
        /*0158*/ 	.word	0x00000010


	//----- nvinfo : EIATTR_FRAME_SIZE
	.align		4
.L_57:
        /*015c*/ 	.byte	0x04, 0x11
        /*015e*/ 	.short	(.L_59 - .L_58)
	.align		4
.L_58:
        /*0160*/ 	.word	index@(_Z8reduce06ILj2EEvPdS0_i)
        /*0164*/ 	.word	0x00000000


	//----- nvinfo : EIATTR_REGCOUNT
	.align		4
.L_59:
        /*0168*/ 	.byte	0x04, 0x2f
        /*016a*/ 	.short	(.L_61 - .L_60)
	.align		4
.L_60:
        /*016c*/ 	.word	index@(_Z8reduce06ILj1EEvPdS0_i)
        /*0170*/ 	.word	0x00000010


	//----- nvinfo : EIATTR_FRAME_SIZE
	.align		4
.L_61:
        /*0174*/ 	.byte	0x04, 0x11
        /*0176*/ 	.short	(.L_63 - .L_62)
	.align		4
.L_62:
        /*0178*/ 	.word	index@(_Z8reduce06ILj1EEvPdS0_i)
        /*017c*/ 	.word	0x00000000


	//----- nvinfo : EIATTR_REGCOUNT
	.align		4
.L_63:
        /*0180*/ 	.byte	0x04, 0x2f
        /*0182*/ 	.short	(.L_65 - .L_64)
	.align		4
.L_64:
        /*0184*/ 	.word	index@(_Z8reduce07ILj1024EEvPdS0_i)
        /*0188*/ 	.word	0x00000012


	//----- nvinfo : EIATTR_FRAME_SIZE
	.align		4
.L_65:
        /*018c*/ 	.byte	0x04, 0x11
        /*018e*/ 	.short	(.L_67 - .L_66)
	.align		4
.L_66:
        /*0190*/ 	.word	index@(_Z8reduce07ILj1024EEvPdS0_i)
        /*0194*/ 	.word	0x00000000


	//----- nvinfo : EIATTR_REGCOUNT
	.align		4
.L_67:
        /*0198*/ 	.byte	0x04, 0x2f
        /*019a*/ 	.short	(.L_69 - .L_68)
	.align		4
.L_68:
        /*019c*/ 	.word	index@(_Z8reduce07ILj512EEvPdS0_i)
        /*01a0*/ 	.word	0x00000012


	//----- nvinfo : EIATTR_FRAME_SIZE
	.align		4
.L_69:
        /*01a4*/ 	.byte	0x04, 0x11
        /*01a6*/ 	.short	(.L_71 - .L_70)
	.align		4
.L_70:
        /*01a8*/ 	.word	index@(_Z8reduce07ILj512EEvPdS0_i)
        /*01ac*/ 	.word	0x00000000


	//----- nvinfo : EIATTR_REGCOUNT
	.align		4
.L_71:
        /*01b0*/ 	.byte	0x04, 0x2f
        /*01b2*/ 	.short	(.L_73 - .L_72)
	.align		4
.L_72:
        /*01b4*/ 	.word	index@(_Z8reduce07ILj256EEvPdS0_i)
        /*01b8*/ 	.word	0x00000012


	//----- nvinfo : EIATTR_FRAME_SIZE
	.align		4
.L_73:
        /*01bc*/ 	.byte	0x04, 0x11
        /*01be*/ 	.short	(.L_75 - .L_74)
	.align		4
.L_74:
        /*01c0*/ 	.word	index@(_Z8reduce07ILj256EEvPdS0_i)
        /*01c4*/ 	.word	0x00000000


	//----- nvinfo : EIATTR_REGCOUNT
	.align		4
.L_75:
        /*01c8*/ 	.byte	0x04, 0x2f
        /*01ca*/ 	.short	(.L_77 - .L_76)
	.align		4
.L_76:
        /*01cc*/ 	.word	index@(_Z8reduce07ILj128EEvPdS0_i)
        /*01d0*/ 	.word	0x00000012


	//----- nvinfo : EIATTR_FRAME_SIZE
	.align		4
.L_77:
        /*01d4*/ 	.byte	0x04, 0x11
        /*01d6*/ 	.short	(.L_79 - .L_78)
	.align		4
.L_78:
        /*01d8*/ 	.word	index@(_Z8reduce07ILj128EEvPdS0_i)
        /*01dc*/ 	.word	0x00000000


	//----- nvinfo : EIATTR_REGCOUNT
	.align		4
.L_79:
        /*01e0*/ 	.byte	0x04, 0x2f
        /*01e2*/ 	.short	(.L_81 - .L_80)
	.align		4
.L_80:
        /*01e4*/ 	.word	index@(_Z8reduce07ILj64EEvPdS0_i)
        /*01e8*/ 	.word	0x00000012


	//----- nvinfo : EIATTR_FRAME_SIZE
	.align		4
.L_81:
        /*01ec*/ 	.byte	0x04, 0x11
        /*01ee*/ 	.short	(.L_83 - .L_82)
	.align		4
.L_82:
        /*01f0*/ 	.word	index@(_Z8reduce07ILj64EEvPdS0_i)
        /*01f4*/ 	.word	0x00000000


	//----- nvinfo : EIATTR_REGCOUNT
	.align		4
.L_83:
        /*01f8*/ 	.byte	0x04, 0x2f
        /*01fa*/ 	.short	(.L_85 - .L_84)
	.align		4
.L_84:
        /*01fc*/ 	.word	index@(_Z8reduce07ILj32EEvPdS0_i)
        /*0200*/ 	.word	0x00000012


	//----- nvinfo : EIATTR_FRAME_SIZE
	.align		4
.L_85:
        /*0204*/ 	.byte	0x04, 0x11
        /*0206*/ 	.short	(.L_87 - .L_86)
	.align		4
.L_86:
        /*0208*/ 	.word	index@(_Z8reduce07ILj32EEvPdS0_i)
        /*020c*/ 	.word	0x00000000


	//----- nvinfo : EIATTR_REGCOUNT
	.align		4
.L_87:
        /*0210*/ 	.byte	0x04, 0x2f
        /*0212*/ 	.short	(.L_89 - .L_88)
	.align		4
.L_88:
        /*0214*/ 	.word	index@(_Z8reduce07ILj16EEvPdS0_i)
        /*0218*/ 	.word	0x00000012


	//----- nvinfo : EIATTR_FRAME_SIZE
	.align		4
.L_89:
        /*021c*/ 	.byte	0x04, 0x11
        /*021e*/ 	.short	(.L_91 - .L_90)
	.align		4
.L_90:
        /*0220*/ 	.word	index@(_Z8reduce07ILj16EEvPdS0_i)
        /*0224*/ 	.word	0x00000000


	//----- nvinfo : EIATTR_REGCOUNT
	.align		4
.L_91:
        /*0228*/ 	.byte	0x04, 0x2f
        /*022a*/ 	.short	(.L_93 - .L_92)
	.align		4
.L_92:
        /*022c*/ 	.word	index@(_Z8reduce07ILj8EEvPdS0_i)
        /*0230*/ 	.word	0x00000012


	//----- nvinfo : EIATTR_FRAME_SIZE
	.align		4
.L_93:
        /*0234*/ 	.byte	0x04, 0x11
        /*0236*/ 	.short	(.L_95 - .L_94)
	.align		4
.L_94:
        /*0238*/ 	.word	index@(_Z8reduce07ILj8EEvPdS0_i)
        /*023c*/ 	.word	0x00000000


	//----- nvinfo : EIATTR_REGCOUNT
	.align		4
.L_95:
        /*0240*/ 	.byte	0x04, 0x2f
        /*0242*/ 	.short	(.L_97 - .L_96)
	.align		4
.L_96:
        /*0244*/ 	.word	index@(_Z8reduce07ILj4EEvPdS0_i)
        /*0248*/ 	.word	0x00000012


	//----- nvinfo : EIATTR_FRAME_SIZE
	.align		4
.L_97:
        /*024c*/ 	.byte	0x04, 0x11
        /*024e*/ 	.short	(.L_99 - .L_98)
	.align		4
.L_98:
        /*0250*/ 	.word	index@(_Z8reduce07ILj4EEvPdS0_i)
        /*0254*/ 	.word	0x00000000


	//----- nvinfo : EIATTR_REGCOUNT
	.align		4
.L_99:
        /*0258*/ 	.byte	0x04, 0x2f
        /*025a*/ 	.short	(.L_101 - .L_100)
	.align		4
.L_100:
        /*025c*/ 	.word	index@(_Z8reduce07ILj2EEvPdS0_i)
        /*0260*/ 	.word	0x00000014


	//----- nvinfo : EIATTR_FRAME_SIZE
	.align		4
.L_101:
        /*0264*/ 	.byte	0x04, 0x11
        /*0266*/ 	.short	(.L_103 - .L_102)
	.align		4
.L_102:
        /*0268*/ 	.word	index@(_Z8reduce07ILj2EEvPdS0_i)
        /*026c*/ 	.word	0x00000000


	//----- nvinfo : EIATTR_REGCOUNT
	.align		4
.L_103:
        /*0270*/ 	.byte	0x04, 0x2f
        /*0272*/ 	.short	(.L_105 - .L_104)
	.align		4
.L_104:
        /*0274*/ 	.word	index@(_Z8reduce07ILj1EEvPdS0_i)
        /*0278*/ 	.word	0x00000016


	//----- nvinfo : EIATTR_FRAME_SIZE
	.align		4
.L_105:
        /*027c*/ 	.byte	0x04, 0x11
        /*027e*/ 	.short	(.L_107 - .L_106)
	.align		4
.L_106:
        /*0280*/ 	.word	index@(_Z8reduce07ILj1EEvPdS0_i)
        /*0284*/ 	.word	0x00000000


	//----- nvinfo : EIATTR_MIN_STACK_SIZE
	.align		4
.L_107:
        /*0288*/ 	.byte	0x04, 0x12
        /*028a*/ 	.short	(.L_109 - .L_108)
	.align		4
.L_108:
        /*028c*/ 	.word	index@(_Z8reduce07ILj1EEvPdS0_i)
        /*0290*/ 	.word	0x00000000


	//----- nvinfo : EIATTR_MIN_STACK_SIZE
	.align		4
.L_109:
        /*0294*/ 	.byte	0x04, 0x12
        /*0296*/ 	.short	(.L_111 - .L_110)
	.align		4
.L_110:
        /*0298*/ 	.word	index@(_Z8reduce07ILj2EEvPdS0_i)
        /*029c*/ 	.word	0x00000000


	//----- nvinfo : EIATTR_MIN_STACK_SIZE
	.align		4
.L_111:
        /*02a0*/ 	.byte	0x04, 0x12
        /*02a2*/ 	.short	(.L_113 - .L_112)
	.align		4
.L_112:
        /*02a4*/ 	.word	index@(_Z8reduce07ILj4EEvPdS0_i)
        /*02a8*/ 	.word	0x00000000


	//----- nvinfo : EIATTR_MIN_STACK_SIZE
	.align		4
.L_113:
        /*02ac*/ 	.byte	0x04, 0x12
        /*02ae*/ 	.short	(.L_115 - .L_114)
	.align		4
.L_114:
        /*02b0*/ 	.word	index@(_Z8reduce07ILj8EEvPdS0_i)
        /*02b4*/ 	.word	0x00000000


	//----- nvinfo : EIATTR_MIN_STACK_SIZE
	.align		4
.L_115:
        /*02b8*/ 	.byte	0x04, 0x12
        /*02ba*/ 	.short	(.L_117 - .L_116)
	.align		4
.L_116:
        /*02bc*/ 	.word	index@(_Z8reduce07ILj16EEvPdS0_i)
        /*02c0*/ 	.word	0x00000000


	//----- nvinfo : EIATTR_MIN_STACK_SIZE
	.align		4
.L_117:
        /*02c4*/ 	.byte	0x04, 0x12
        /*02c6*/ 	.short	(.L_119 - .L_118)
	.align		4
.L_118:
        /*02c8*/ 	.word	index@(_Z8reduce07ILj32EEvPdS0_i)
        /*02cc*/ 	.word	0x00000000


	//----- nvinfo : EIATTR_MIN_STACK_SIZE
	.align		4
.L_119:
        /*02d0*/ 	.byte	0x04, 0x12
        /*02d2*/ 	.short	(.L_121 - .L_120)
	.align		4
.L_120:
        /*02d4*/ 	.word	index@(_Z8reduce07ILj64EEvPdS0_i)
        /*02d8*/ 	.word	0x00000000


	//----- nvinfo : EIATTR_MIN_STACK_SIZE
	.align		4
.L_121:
        /*02dc*/ 	.byte	0x04, 0x12
        /*02de*/ 	.short	(.L_123 - .L_122)
	.align		4
.L_122:
        /*02e0*/ 	.word	index@(_Z8reduce07ILj128EEvPdS0_i)
        /*02e4*/ 	.word	0x00000000


	//----- nvinfo : EIATTR_MIN_STACK_SIZE
	.align		4
.L_123:
        /*02e8*/ 	.byte	0x04, 0x12
        /*02ea*/ 	.short	(.L_125 - .L_124)
	.align		4
.L_124:
        /*02ec*/ 	.word	index@(_Z8reduce07ILj256EEvPdS0_i)
        /*02f0*/ 	.word	0x00000000


	//----- nvinfo : EIATTR_MIN_STACK_SIZE
	.align		4
.L_125:
        /*02f4*/ 	.byte	0x04, 0x12
        /*02f6*/ 	.short	(.L_127 - .L_126)
	.align		4
.L_126:
        /*02f8*/ 	.word	index@(_Z8reduce07ILj512EEvPdS0_i)
        /*02fc*/ 	.word	0x00000000


	//----- nvinfo : EIATTR_MIN_STACK_SIZE
	.align		4
.L_127:
        /*0300*/ 	.byte	0x04, 0x12
        /*0302*/ 	.short	(.L_129 - .L_128)
	.align		4
.L_128:
        /*0304*/ 	.word	index@(_Z8reduce07ILj1024EEvPdS0_i)
        /*0308*/ 	.word	0x00000000


	//----- nvinfo : EIATTR_MIN_STACK_SIZE
	.align		4
.L_129:
        /*030c*/ 	.byte	0x04, 0x12
        /*030e*/ 	.short	(.L_131 - .L_130)
	.align		4
.L_130:
        /*0310*/ 	.word	index@(_Z8reduce06ILj1EEvPdS0_i)
        /*0314*/ 	.word	0x00000000


	//----- nvinfo : EIATTR_MIN_STACK_SIZE
	.align		4
.L_131:
        /*0318*/ 	.byte	0x04, 0x12
        /*031a*/ 	.short	(.L_133 - .L_132)
	.align		4
.L_132:
        /*031c*/ 	.word	index@(_Z8reduce06ILj2EEvPdS0_i)
        /*0320*/ 	.word	0x00000000


	//----- nvinfo : EIATTR_MIN_STACK_SIZE
	.align		4
.L_133:
        /*0324*/ 	.byte	0x04, 0x12
        /*0326*/ 	.short	(.L_135 - .L_134)
	.align		4
.L_134:
        /*0328*/ 	.word	index@(_Z8reduce06ILj4EEvPdS0_i)
        /*032c*/ 	.word	0x00000000


	//----- nvinfo : EIATTR_MIN_STACK_SIZE
	.align		4
.L_135:
        /*0330*/ 	.byte	0x04, 0x12
        /*0332*/ 	.short	(.L_137 - .L_136)
	.align		4
.L_136:
        /*0334*/ 	.word	index@(_Z8reduce06ILj8EEvPdS0_i)
        /*0338*/ 	.word	0x00000000


	//----- nvinfo : EIATTR_MIN_STACK_SIZE
	.align		4
.L_137:
        /*033c*/ 	.byte	0x04, 0x12
        /*033e*/ 	.short	(.L_139 - .L_138)
	.align		4
.L_138:
        /*0340*/ 	.word	index@(_Z8reduce06ILj16EEvPdS0_i)
        /*0344*/ 	.word	0x00000000


	//----- nvinfo : EIATTR_MIN_STACK_SIZE
	.align		4
.L_139:
        /*0348*/ 	.byte	0x04, 0x12
        /*034a*/ 	.short	(.L_141 - .L_140)
	.align		4
.L_140:
        /*034c*/ 	.word	index@(_Z8reduce06ILj32EEvPdS0_i)
        /*0350*/ 	.word	0x00000000


	//----- nvinfo : EIATTR_MIN_STACK_SIZE
	.align		4
.L_141:
        /*0354*/ 	.byte	0x04, 0x12
        /*0356*/ 	.short	(.L_143 - .L_142)
	.align		4
.L_142:
        /*0358*/ 	.word	index@(_Z8reduce06ILj64EEvPdS0_i)
        /*035c*/ 	.word	0x00000000


	//----- nvinfo : EIATTR_MIN_STACK_SIZE
	.align		4
.L_143:
        /*0360*/ 	.byte	0x04, 0x12
        /*0362*/ 	.short	(.L_145 - .L_144)
	.align		4
.L_144:
        /*0364*/ 	.word	index@(_Z8reduce06ILj128EEvPdS0_i)
        /*0368*/ 	.word	0x00000000


	//----- nvinfo : EIATTR_MIN_STACK_SIZE
	.align		4
.L_145:
        /*036c*/ 	.byte	0x04, 0x12
        /*036e*/ 	.short	(.L_147 - .L_146)
	.align		4
.L_146:
        /*0370*/ 	.word	index@(_Z8reduce06ILj256EEvPdS0_i)
        /*0374*/ 	.word	0x00000000


	//----- nvinfo : EIATTR_MIN_STACK_SIZE
	.align		4
.L_147:
        /*0378*/ 	.byte	0x04, 0x12
        /*037a*/ 	.short	(.L_149 - .L_148)
	.align		4
.L_148:
        /*037c*/ 	.word	index@(_Z8reduce06ILj512EEvPdS0_i)
        /*0380*/ 	.word	0x00000000


	//----- nvinfo : EIATTR_MIN_STACK_SIZE
	.align		4
.L_149:
        /*0384*/ 	.byte	0x04, 0x12
        /*0386*/ 	.short	(.L_151 - .L_150)
	.align		4
.L_150:
        /*0388*/ 	.word	index@(_Z8reduce06ILj1024EEvPdS0_i)
        /*038c*/ 	.word	0x00000000


	//----- nvinfo : EIATTR_MIN_STACK_SIZE
	.align		4
.L_151:
        /*0390*/ 	.byte	0x04, 0x12
        /*0392*/ 	.short	(.L_153 - .L_152)
	.align		4
.L_152:
        /*0394*/ 	.word	index@(_Z7kernel5PdS_i)
        /*0398*/ 	.word	0x00000000


	//----- nvinfo : EIATTR_MIN_STACK_SIZE
	.align		4
.L_153:
        /*039c*/ 	.byte	0x04, 0x12
        /*039e*/ 	.short	(.L_155 - .L_154)
	.align		4
.L_154:
        /*03a0*/ 	.word	index@(_Z7kernel4PdS_i)
        /*03a4*/ 	.word	0x00000000


	//----- nvinfo : EIATTR_MIN_STACK_SIZE
	.align		4
.L_155:
        /*03a8*/ 	.byte	0x04, 0x12
        /*03aa*/ 	.short	(.L_157 - .L_156)
	.align		4
.L_156:
        /*03ac*/ 	.word	index@(_Z7kernel3PdS_i)
        /*03b0*/ 	.word	0x00000000


	//----- nvinfo : EIATTR_MIN_STACK_SIZE
	.align		4
.L_157:
        /*03b4*/ 	.byte	0x04, 0x12
        /*03b6*/ 	.short	(.L_159 - .L_158)
	.align		4
.L_158:
        /*03b8*/ 	.word	index@(_Z7kernel2PdS_i)
        /*03bc*/ 	.word	0x00000000


	//----- nvinfo : EIATTR_MIN_STACK_SIZE
	.align		4
.L_159:
        /*03c0*/ 	.byte	0x04, 0x12
        /*03c2*/ 	.short	(.L_161 - .L_160)
	.align		4
.L_160:
        /*03c4*/ 	.word	index@(_Z7kernel1PdS_i)
        /*03c8*/ 	.word	0x00000000
.L_161:


//--------------------- .nv.compat                --------------------------
	.section	.nv.compat,"",@"SHT_CUDA_COMPAT_INFO"
	.align	4
        /*0000*/ 	.byte	0x02, 0x09, 0x00, 0x00, 0x02, 0x02, 0x01, 0x00, 0x02, 0x05, 0x05, 0x00, 0x03, 0x07, 0x01, 0x01
        /*0010*/ 	.byte	0x02, 0x03, 0x00, 0x00, 0x02, 0x06, 0x01, 0x00, 0x04, 0x0b, 0x08, 0x00, 0x01, 0x00, 0x00, 0x00
        /*0020*/ 	.byte	0x00, 0x00, 0x00, 0x00


//--------------------- .nv.info._Z8reduce07ILj1EEvPdS0_i --------------------------
	.section	.nv.info._Z8reduce07ILj1EEvPdS0_i,"",@"SHT_CUDA_INFO"
	.sectionflags	@""
	.align	4


	//----- nvinfo : EIATTR_CUDA_API_VERSION
	.align		4
        /*0000*/ 	.byte	0x04, 0x37
        /*0002*/ 	.short	(.L_163 - .L_162)
.L_162:
        /*0004*/ 	.word	0x00000082


	//----- nvinfo : EIATTR_KPARAM_INFO
	.align		4
.L_163:
        /*0008*/ 	.byte	0x04, 0x17
        /*000a*/ 	.short	(.L_165 - .L_164)
.L_164:
        /*000c*/ 	.word	0x00000000
        /*0010*/ 	.short	0x0002
        /*0012*/ 	.short	0x0010
        /*0014*/ 	.byte	0x00, 0xf0, 0x11, 0x00


	//----- nvinfo : EIATTR_KPARAM_INFO
	.align		4
.L_165:
        /*0018*/ 	.byte	0x04, 0x17
        /*001a*/ 	.short	(.L_167 - .L_166)
.L_166:
        /*001c*/ 	.word	0x00000000
        /*0020*/ 	.short	0x0001
        /*0022*/ 	.short	0x0008
        /*0024*/ 	.byte	0x00, 0xf5, 0x21, 0x00


	//----- nvinfo : EIATTR_KPARAM_INFO
	.align		4
.L_167:
        /*0028*/ 	.byte	0x04, 0x17
        /*002a*/ 	.short	(.L_169 - .L_168)
.L_168:
        /*002c*/ 	.word	0x00000000
        /*0030*/ 	.short	0x0000
        /*0032*/ 	.short	0x0000
        /*0034*/ 	.byte	0x00, 0xf5, 0x21, 0x00


	//----- nvinfo : EIATTR_SPARSE_MMA_MASK
	.align		4
.L_169:
        /*0038*/ 	.byte	0x03, 0x50
        /*003a*/ 	.short	0x0000


	//----- nvinfo : EIATTR_MAXREG_COUNT
	.align		4
        /*003c*/ 	.byte	0x03, 0x1b
        /*003e*/ 	.short	0x00ff


	//----- nvinfo : EIATTR_NUM_BARRIERS
	.align		4
        /*0040*/ 	.byte	0x02, 0x4c
        /*0042*/ 	.byte	0x01
	.zero		1


	//----- nvinfo : EIATTR_MERCURY_ISA_VERSION
	.align		4
        /*0044*/ 	.byte	0x03, 0x5f
        /*0046*/ 	.short	0x0101


	//----- nvinfo : EIATTR_VRC_CTA_INIT_COUNT
	.align		4
        /*0048*/ 	.byte	0x02, 0x4a
	.zero		1
	.zero		1


	//----- nvinfo : EIATTR_EXIT_INSTR_OFFSETS
	.align		4
        /*004c*/ 	.byte	0x04, 0x1c
        /*004e*/ 	.short	(.L_171 - .L_170)


	//   ....[0]....
.L_170:
        /*0050*/ 	.word	0x00000210


	//   ....[1]....
        /*0054*/ 	.word	0x00000260


	//----- nvinfo : EIATTR_CRS_STACK_SIZE
	.align		4
.L_171:
        /*0058*/ 	.byte	0x04, 0x1e
        /*005a*/ 	.short	(.L_173 - .L_172)
.L_172:
        /*005c*/ 	.word	0x00000000


	//----- nvinfo : EIATTR_CBANK_PARAM_SIZE
	.align		4
.L_173:
        /*0060*/ 	.byte	0x03, 0x19
        /*0062*/ 	.short	0x0014


	//----- nvinfo : EIATTR_PARAM_CBANK
	.align		4
        /*0064*/ 	.byte	0x04, 0x0a
        /*0066*/ 	.short	(.L_175 - .L_174)
	.align		4
.L_174:
        /*0068*/ 	.word	index@(.nv.constant0._Z8reduce07ILj1EEvPdS0_i)
        /*006c*/ 	.short	0x0380
        /*006e*/ 	.short	0x0014


	//----- nvinfo : EIATTR_SW_WAR
	.align		4
.L_175:
        /*0070*/ 	.byte	0x04, 0x36
        /*0072*/ 	.short	(.L_177 - .L_176)
.L_176:
        /*0074*/ 	.word	0x00000008
.L_177:


//--------------------- .nv.info._Z8reduce07ILj2EEvPdS0_i --------------------------
	.section	.nv.info._Z8reduce07ILj2EEvPdS0_i,"",@"SHT_CUDA_INFO"
	.sectionflags	@""
	.align	4


	//----- nvinfo : EIATTR_CUDA_API_VERSION
	.align		4
        /*0000*/ 	.byte	0x04, 0x37
        /*0002*/ 	.short	(.L_179 - .L_178)
.L_178:
        /*0004*/ 	.word	0x00000082


	//----- nvinfo : EIATTR_KPARAM_INFO
	.align		4
.L_179:
        /*0008*/ 	.byte	0x04, 0x17
        /*000a*/ 	.short	(.L_181 - .L_180)
.L_180:
        /*000c*/ 	.word	0x00000000
        /*0010*/ 	.short	0x0002
        /*0012*/ 	.short	0x0010
        /*0014*/ 	.byte	0x00, 0xf0, 0x11, 0x00


	//----- nvinfo : EIATTR_KPARAM_INFO
	.align		4
.L_181:
        /*0018*/ 	.byte	0x04, 0x17
        /*001a*/ 	.short	(.L_183 - .L_182)
.L_182:
        /*001c*/ 	.word	0x00000000
        /*0020*/ 	.short	0x0001
        /*0022*/ 	.short	0x0008
        /*0024*/ 	.byte	0x00, 0xf5, 0x21, 0x00


	//----- nvinfo : EIATTR_KPARAM_INFO
	.align		4
.L_183:
        /*0028*/ 	.byte	0x04, 0x17
        /*002a*/ 	.short	(.L_185 - .L_184)
.L_184:
        /*002c*/ 	.word	0x00000000
        /*0030*/ 	.short	0x0000
        /*0032*/ 	.short	0x0000
        /*0034*/ 	.byte	0x00, 0xf5, 0x21, 0x00


	//----- nvinfo : EIATTR_SPARSE_MMA_MASK
	.align		4
.L_185:
        /*0038*/ 	.byte	0x03, 0x50
        /*003a*/ 	.short	0x0000


	//----- nvinfo : EIATTR_MAXREG_COUNT
	.align		4
        /*003c*/ 	.byte	0x03, 0x1b
        /*003e*/ 	.short	0x00ff


	//----- nvinfo : EIATTR_NUM_BARRIERS
	.align		4
        /*0040*/ 	.byte	0x02, 0x4c
        /*0042*/ 	.byte	0x01
	.zero		1


	//----- nvinfo : EIATTR_MERCURY_ISA_VERSION
	.align		4
        /*0044*/ 	.byte	0x03, 0x5f
        /*0046*/ 	.short	0x0101


	//----- nvinfo : EIATTR_VRC_CTA_INIT_COUNT
	.align		4
        /*0048*/ 	.byte	0x02, 0x4a
	.zero		1
	.zero		1


	//----- nvinfo : EIATTR_EXIT_INSTR_OFFSETS
	.align		4
        /*004c*/ 	.byte	0x04, 0x1c
        /*004e*/ 	.short	(.L_187 - .L_186)


	//   ....[0]....
.L_186:
        /*0050*/ 	.word	0x00000240


	//   ....[1]....
        /*0054*/ 	.word	0x000002a0


	//   ....[2]....
        /*0058*/ 	.word	0x000002f0


	//----- nvinfo : EIATTR_CRS_STACK_SIZE
	.align		4
.L_187:
        /*005c*/ 	.byte	0x04, 0x1e
        /*005e*/ 	.short	(.L_189 - .L_188)
.L_188:
        /*0060*/ 	.word	0x00000000


	//----- nvinfo : EIATTR_CBANK_PARAM_SIZE
	.align		4
.L_189:
        /*0064*/ 	.byte	0x03, 0x19
        /*0066*/ 	.short	0x0014


	//----- nvinfo : EIATTR_PARAM_CBANK
	.align		4
        /*0068*/ 	.byte	0x04, 0x0a
        /*006a*/ 	.short	(.L_191 - .L_190)
	.align		4
.L_190:
        /*006c*/ 	.word	index@(.nv.constant0._Z8reduce07ILj2EEvPdS0_i)
        /*0070*/ 	.short	0x0380
        /*0072*/ 	.short	0x0014


	//----- nvinfo : EIATTR_SW_WAR
	.align		4
.L_191:
        /*0074*/ 	.byte	0x04, 0x36
        /*0076*/ 	.short	(.L_193 - .L_192)
.L_192:
        /*0078*/ 	.word	0x00000008
.L_193:


//--------------------- .nv.info._Z8reduce07ILj4EEvPdS0_i --------------------------
	.section	.nv.info._Z8reduce07ILj4EEvPdS0_i,"",@"SHT_CUDA_INFO"
	.sectionflags	@""
	.align	4


	//----- nvinfo : EIATTR_CUDA_API_VERSION
	.align		4
        /*0000*/ 	.byte	0x04, 0x37
        /*0002*/ 	.short	(.L_195 - .L_194)
.L_194:
        /*0004*/ 	.word	0x00000082


	//----- nvinfo : EIATTR_KPARAM_INFO
	.align		4
.L_195:
        /*0008*/ 	.byte	0x04, 0x17
        /*000a*/ 	.short	(.L_197 - .L_196)
.L_196:
        /*000c*/ 	.word	0x00000000
        /*0010*/ 	.short	0x0002
        /*0012*/ 	.short	0x0010
        /*0014*/ 	.byte	0x00, 0xf0, 0x11, 0x00


	//----- nvinfo : EIATTR_KPARAM_INFO
	.align		4
.L_197:
        /*0018*/ 	.byte	0x04, 0x17
        /*001a*/ 	.short	(.L_199 - .L_198)
.L_198:
        /*001c*/ 	.word	0x00000000
        /*0020*/ 	.short	0x0001
        /*0022*/ 	.short	0x0008
        /*0024*/ 	.byte	0x00, 0xf5, 0x21, 0x00


	//----- nvinfo : EIATTR_KPARAM_INFO
	.align		4
.L_199:
        /*0028*/ 	.byte	0x04, 0x17
        /*002a*/ 	.short	(.L_201 - .L_200)
.L_200:
        /*002c*/ 	.word	0x00000000
        /*0030*/ 	.short	0x0000
        /*0032*/ 	.short	0x0000
        /*0034*/ 	.byte	0x00, 0xf5, 0x21, 0x00


	//----- nvinfo : EIATTR_SPARSE_MMA_MASK
	.align		4
.L_201:
        /*0038*/ 	.byte	0x03, 0x50
        /*003a*/ 	.short	0x0000


	//----- nvinfo : EIATTR_MAXREG_COUNT
	.align		4
        /*003c*/ 	.byte	0x03, 0x1b
        /*003e*/ 	.short	0x00ff


	//----- nvinfo : EIATTR_NUM_BARRIERS
	.align		4
        /*0040*/ 	.byte	0x02, 0x4c
        /*0042*/ 	.byte	0x01
	.zero		1


	//----- nvinfo : EIATTR_MERCURY_ISA_VERSION
	.align		4
        /*0044*/ 	.byte	0x03, 0x5f
        /*0046*/ 	.short	0x0101


	//----- nvinfo : EIATTR_VRC_CTA_INIT_COUNT
	.align		4
        /*0048*/ 	.byte	0x02, 0x4a
	.zero		1
	.zero		1


	//----- nvinfo : EIATTR_EXIT_INSTR_OFFSETS
	.align		4
        /*004c*/ 	.byte	0x04, 0x1c
        /*004e*/ 	.short	(.L_203 - .L_202)


	//   ....[0]....
.L_202:
        /*0050*/ 	.word	0x00000240


	//   ....[1]....
        /*0054*/ 	.word	0x000002e0


	//   ....[2]....
        /*0058*/ 	.word	0x00000330


	//----- nvinfo : EIATTR_CRS_STACK_SIZE
	.align		4
.L_203:
        /*005c*/ 	.byte	0x04, 0x1e
        /*005e*/ 	.short	(.L_205 - .L_204)
.L_204:
        /*0060*/ 	.word	0x00000000


	//----- nvinfo : EIATTR_CBANK_PARAM_SIZE
	.align		4
.L_205:
        /*0064*/ 	.byte	0x03, 0x19
        /*0066*/ 	.short	0x0014


	//----- nvinfo : EIATTR_PARAM_CBANK
	.align		4
        /*0068*/ 	.byte	0x04, 0x0a
        /*006a*/ 	.short	(.L_207 - .L_206)
	.align		4
.L_206:
        /*006c*/ 	.word	index@(.nv.constant0._Z8reduce07ILj4EEvPdS0_i)
        /*0070*/ 	.short	0x0380
        /*0072*/ 	.short	0x0014


	//----- nvinfo : EIATTR_SW_WAR
	.align		4
.L_207:
        /*0074*/ 	.byte	0x04, 0x36
        /*0076*/ 	.short	(.L_209 - .L_208)
.L_208:
        /*0078*/ 	.word	0x00000008
.L_209:


//--------------------- .nv.info._Z8reduce07ILj8EEvPdS0_i --------------------------
	.section	.nv.info._Z8reduce07ILj8EEvPdS0_i,"",@"SHT_CUDA_INFO"
	.sectionflags	@""
	.align	4


	//----- nvinfo : EIATTR_CUDA_API_VERSION
	.align		4
        /*0000*/ 	.byte	0x04, 0x37
        /*0002*/ 	.short	(.L_211 - .L_210)
.L_210:
        /*0004*/ 	.word	0x00000082


	//----- nvinfo : EIATTR_KPARAM_INFO
	.align		4
.L_211:
        /*0008*/ 	.byte	0x04, 0x17
        /*000a*/ 	.short	(.L_213 - .L_212)
.L_212:
        /*000c*/ 	.word	0x00000000
        /*0010*/ 	.short	0x0002
        /*0012*/ 	.short	0x0010
        /*0014*/ 	.byte	0x00, 0xf0, 0x11, 0x00


	//----- nvinfo : EIATTR_KPARAM_INFO
	.align		4
.L_213:
        /*0018*/ 	.byte	0x04, 0x17
        /*001a*/ 	.short	(.L_215 - .L_214)
.L_214:
        /*001c*/ 	.word	0x00000000
        /*0020*/ 	.short	0x0001
        /*0022*/ 	.short	0x0008
        /*0024*/ 	.byte	0x00, 0xf5, 0x21, 0x00


	//----- nvinfo : EIATTR_KPARAM_INFO
	.align		4
.L_215:
        /*0028*/ 	.byte	0x04, 0x17
        /*002a*/ 	.short	(.L_217 - .L_216)
.L_216:
        /*002c*/ 	.word	0x00000000
        /*0030*/ 	.short	0x0000
        /*0032*/ 	.short	0x0000
        /*0034*/ 	.byte	0x00, 0xf5, 0x21, 0x00


	//----- nvinfo : EIATTR_SPARSE_MMA_MASK
	.align		4
.L_217:
        /*0038*/ 	.byte	0x03, 0x50
        /*003a*/ 	.short	0x0000


	//----- nvinfo : EIATTR_MAXREG_COUNT
	.align		4
        /*003c*/ 	.byte	0x03, 0x1b
        /*003e*/ 	.short	0x00ff


	//----- nvinfo : EIATTR_NUM_BARRIERS
	.align		4
        /*0040*/ 	.byte	0x02, 0x4c
        /*0042*/ 	.byte	0x01
	.zero		1


	//----- nvinfo : EIATTR_MERCURY_ISA_VERSION
	.align		4
        /*0044*/ 	.byte	0x03, 0x5f
        /*0046*/ 	.short	0x0101


	//----- nvinfo : EIATTR_VRC_CTA_INIT_COUNT
	.align		4
        /*0048*/ 	.byte	0x02, 0x4a
	.zero		1
	.zero		1


	//----- nvinfo : EIATTR_EXIT_INSTR_OFFSETS
	.align		4
        /*004c*/ 	.byte	0x04, 0x1c
        /*004e*/ 	.short	(.L_219 - .L_218)


	//   ....[0]....
.L_218:
        /*0050*/ 	.word	0x00000240


	//   ....[1]....
        /*0054*/ 	.word	0x00000320


	//   ....[2]....
        /*0058*/ 	.word	0x00000370


	//----- nvinfo : EIATTR_CRS_STACK_SIZE
	.align		4
.L_219:
        /*005c*/ 	.byte	0x04, 0x1e
        /*005e*/ 	.short	(.L_221 - .L_220)
.L_220:
        /*0060*/ 	.word	0x00000000


	//----- nvinfo : EIATTR_CBANK_PARAM_SIZE
	.align		4
.L_221:
        /*0064*/ 	.byte	0x03, 0x19
        /*0066*/ 	.short	0x0014


	//----- nvinfo : EIATTR_PARAM_CBANK
	.align		4
        /*0068*/ 	.byte	0x04, 0x0a
        /*006a*/ 	.short	(.L_223 - .L_222)
	.align		4
.L_222:
        /*006c*/ 	.word	index@(.nv.constant0._Z8reduce07ILj8EEvPdS0_i)
        /*0070*/ 	.short	0x0380
        /*0072*/ 	.short	0x0014


	//----- nvinfo : EIATTR_SW_WAR
	.align		4
.L_223:
        /*0074*/ 	.byte	0x04, 0x36
        /*0076*/ 	.short	(.L_225 - .L_224)
.L_224:
        /*0078*/ 	.word	0x00000008
.L_225:


//--------------------- .nv.info._Z8reduce07ILj16EEvPdS0_i --------------------------
	.section	.nv.info._Z8reduce07ILj16EEvPdS0_i,"",@"SHT_CUDA_INFO"
	.sectionflags	@""
	.align	4


	//----- nvinfo : EIATTR_CUDA_API_VERSION
	.align		4
        /*0000*/ 	.byte	0x04, 0x37
        /*0002*/ 	.short	(.L_227 - .L_226)
.L_226:
        /*0004*/ 	.word	0x00000082


	//----- nvinfo : EIATTR_KPARAM_INFO
	.align		4
.L_227:
        /*0008*/ 	.byte	0x04, 0x17
        /*000a*/ 	.short	(.L_229 - .L_228)
.L_228:
        /*000c*/ 	.word	0x00000000
        /*0010*/ 	.short	0x0002
        /*0012*/ 	.short	0x0010
        /*0014*/ 	.byte	0x00, 0xf0, 0x11, 0x00


	//----- nvinfo : EIATTR_KPARAM_INFO
	.align		4
.L_229:
        /*0018*/ 	.byte	0x04, 0x17
        /*001a*/ 	.short	(.L_231 - .L_230)
.L_230:
        /*001c*/ 	.word	0x00000000
        /*0020*/ 	.short	0x0001
        /*0022*/ 	.short	0x0008
        /*0024*/ 	.byte	0x00, 0xf5, 0x21, 0x00


	//----- nvinfo : EIATTR_KPARAM_INFO
	.align		4
.L_231:
        /*0028*/ 	.byte	0x04, 0x17
        /*002a*/ 	.short	(.L_233 - .L_232)
.L_232:
        /*002c*/ 	.word	0x00000000
        /*0030*/ 	.short	0x0000
        /*0032*/ 	.short	0x0000
        /*0034*/ 	.byte	0x00, 0xf5, 0x21, 0x00


	//----- nvinfo : EIATTR_SPARSE_MMA_MASK
	.align		4
.L_233:
        /*0038*/ 	.byte	0x03, 0x50
        /*003a*/ 	.short	0x0000


	//----- nvinfo : EIATTR_MAXREG_COUNT
	.align		4
        /*003c*/ 	.byte	0x03, 0x1b
        /*003e*/ 	.short	0x00ff


	//----- nvinfo : EIATTR_NUM_BARRIERS
	.align		4
        /*0040*/ 	.byte	0x02, 0x4c
        /*0042*/ 	.byte	0x01
	.zero		1


	//----- nvinfo : EIATTR_MERCURY_ISA_VERSION
	.align		4
        /*0044*/ 	.byte	0x03, 0x5f
        /*0046*/ 	.short	0x0101


	//----- nvinfo : EIATTR_VRC_CTA_INIT_COUNT
	.align		4
        /*0048*/ 	.byte	0x02, 0x4a
	.zero		1
	.zero		1


	//----- nvinfo : EIATTR_EXIT_INSTR_OFFSETS
	.align		4
        /*004c*/ 	.byte	0x04, 0x1c
        /*004e*/ 	.short	(.L_235 - .L_234)


	//   ....[0]....
.L_234:
        /*0050*/ 	.word	0x00000240


	//   ....[1]....
        /*0054*/ 	.word	0x00000360


	//   ....[2]....
        /*0058*/ 	.word	0x000003b0


	//----- nvinfo : EIATTR_CRS_STACK_SIZE
	.align		4
.L_235:
        /*005c*/ 	.byte	0x04, 0x1e
        /*005e*/ 	.short	(.L_237 - .L_236)
.L_236:
        /*0060*/ 	.word	0x00000000


	//----- nvinfo : EIATTR_CBANK_PARAM_SIZE
	.align		4
.L_237:
        /*0064*/ 	.byte	0x03, 0x19
        /*0066*/ 	.short	0x0014


	//----- nvinfo : EIATTR_PARAM_CBANK
	.align		4
        /*0068*/ 	.byte	0x04, 0x0a
        /*006a*/ 	.short	(.L_239 - .L_238)
	.align		4
.L_238:
        /*006c*/ 	.word	index@(.nv.constant0._Z8reduce07ILj16EEvPdS0_i)
        /*0070*/ 	.short	0x0380
        /*0072*/ 	.short	0x0014


	//----- nvinfo : EIATTR_SW_WAR
	.align		4
.L_239:
        /*0074*/ 	.byte	0x04, 0x36
        /*0076*/ 	.short	(.L_241 - .L_240)
.L_240:
        /*0078*/ 	.word	0x00000008
.L_241:


//--------------------- .nv.info._Z8reduce07ILj32EEvPdS0_i --------------------------
	.section	.nv.info._Z8reduce07ILj32EEvPdS0_i,"",@"SHT_CUDA_INFO"
	.sectionflags	@""
	.align	4


	//----- nvinfo : EIATTR_CUDA_API_VERSION
	.align		4
        /*0000*/ 	.byte	0x04, 0x37
        /*0002*/ 	.short	(.L_243 - .L_242)
.L_242:
        /*0004*/ 	.word	0x00000082


	//----- nvinfo : EIATTR_KPARAM_INFO
	.align		4
.L_243:
        /*0008*/ 	.byte	0x04, 0x17
        /*000a*/ 	.short	(.L_245 - .L_244)
.L_244:
        /*000c*/ 	.word	0x00000000
        /*0010*/ 	.short	0x0002
        /*0012*/ 	.short	0x0010
        /*0014*/ 	.byte	0x00, 0xf0, 0x11, 0x00


	//----- nvinfo : EIATTR_KPARAM_INFO
	.align		4
.L_245:
        /*0018*/ 	.byte	0x04, 0x17
        /*001a*/ 	.short	(.L_247 - .L_246)
.L_246:
        /*001c*/ 	.word	0x00000000
        /*0020*/ 	.short	0x0001
        /*0022*/ 	.short	0x0008
        /*0024*/ 	.byte	0x00, 0xf5, 0x21, 0x00


	//----- nvinfo : EIATTR_KPARAM_INFO
	.align		4
.L_247:
        /*0028*/ 	.byte	0x04, 0x17
        /*002a*/ 	.short	(.L_249 - .L_248)
.L_248:
        /*002c*/ 	.word	0x00000000
        /*0030*/ 	.short	0x0000
        /*0032*/ 	.short	0x0000
        /*0034*/ 	.byte	0x00, 0xf5, 0x21, 0x00


	//----- nvinfo : EIATTR_SPARSE_MMA_MASK
	.align		4
.L_249:
        /*0038*/ 	.byte	0x03, 0x50
        /*003a*/ 	.short	0x0000


	//----- nvinfo : EIATTR_MAXREG_COUNT
	.align		4
        /*003c*/ 	.byte	0x03, 0x1b
        /*003e*/ 	.short	0x00ff


	//----- nvinfo : EIATTR_NUM_BARRIERS
	.align		4
        /*0040*/ 	.byte	0x02, 0x4c
        /*0042*/ 	.byte	0x01
	.zero		1


	//----- nvinfo : EIATTR_MERCURY_ISA_VERSION
	.align		4
        /*0044*/ 	.byte	0x03, 0x5f
        /*0046*/ 	.short	0x0101


	//----- nvinfo : EIATTR_VRC_CTA_INIT_COUNT
	.align		4
        /*0048*/ 	.byte	0x02, 0x4a
	.zero		1
	.zero		1


	//----- nvinfo : EIATTR_EXIT_INSTR_OFFSETS
	.align		4
        /*004c*/ 	.byte	0x04, 0x1c
        /*004e*/ 	.short	(.L_251 - .L_250)


	//   ....[0]....
.L_250:
        /*0050*/ 	.word	0x00000240


	//   ....[1]....
        /*0054*/ 	.word	0x000003a0


	//   ....[2]....
        /*0058*/ 	.word	0x000003f0


	//----- nvinfo : EIATTR_CRS_STACK_SIZE
	.align		4
.L_251:
        /*005c*/ 	.byte	0x04, 0x1e
        /*005e*/ 	.short	(.L_253 - .L_252)
.L_252:
        /*0060*/ 	.word	0x00000000


	//----- nvinfo : EIATTR_CBANK_PARAM_SIZE
	.align		4
.L_253:
        /*0064*/ 	.byte	0x03, 0x19
        /*0066*/ 	.short	0x0014


	//----- nvinfo : EIATTR_PARAM_CBANK
	.align		4
        /*0068*/ 	.byte	0x04, 0x0a
        /*006a*/ 	.short	(.L_255 - .L_254)
	.align		4
.L_254:
        /*006c*/ 	.word	index@(.nv.constant0._Z8reduce07ILj32EEvPdS0_i)
        /*0070*/ 	.short	0x0380
        /*0072*/ 	.short	0x0014


	//----- nvinfo : EIATTR_SW_WAR
	.align		4
.L_255:
        /*0074*/ 	.byte	0x04, 0x36
        /*0076*/ 	.short	(.L_257 - .L_256)
.L_256:
        /*0078*/ 	.word	0x00000008
.L_257:


//--------------------- .nv.info._Z8reduce07ILj64EEvPdS0_i --------------------------
	.section	.nv.info._Z8reduce07ILj64EEvPdS0_i,"",@"SHT_CUDA_INFO"
	.sectionflags	@""
	.align	4


	//----- nvinfo : EIATTR_CUDA_API_VERSION
	.align		4
        /*0000*/ 	.byte	0x04, 0x37
        /*0002*/ 	.short	(.L_259 - .L_258)
.L_258:
        /*0004*/ 	.word	0x00000082


	//----- nvinfo : EIATTR_KPARAM_INFO
	.align		4
.L_259:
        /*0008*/ 	.byte	0x04, 0x17
        /*000a*/ 	.short	(.L_261 - .L_260)
.L_260:
        /*000c*/ 	.word	0x00000000
        /*0010*/ 	.short	0x0002
        /*0012*/ 	.short	0x0010
        /*0014*/ 	.byte	0x00, 0xf0, 0x11, 0x00


	//----- nvinfo : EIATTR_KPARAM_INFO
	.align		4
.L_261:
        /*0018*/ 	.byte	0x04, 0x17
        /*001a*/ 	.short	(.L_263 - .L_262)
.L_262:
        /*001c*/ 	.word	0x00000000
        /*0020*/ 	.short	0x0001
        /*0022*/ 	.short	0x0008
        /*0024*/ 	.byte	0x00, 0xf5, 0x21, 0x00


	//----- nvinfo : EIATTR_KPARAM_INFO
	.align		4
.L_263:
        /*0028*/ 	.byte	0x04, 0x17
        /*002a*/ 	.short	(.L_265 - .L_264)
.L_264:
        /*002c*/ 	.word	0x00000000
        /*0030*/ 	.short	0x0000
        /*0032*/ 	.short	0x0000
        /*0034*/ 	.byte	0x00, 0xf5, 0x21, 0x00


	//----- nvinfo : EIATTR_SPARSE_MMA_MASK
	.align		4
.L_265:
        /*0038*/ 	.byte	0x03, 0x50
        /*003a*/ 	.short	0x0000


	//----- nvinfo : EIATTR_MAXREG_COUNT
	.align		4
        /*003c*/ 	.byte	0x03, 0x1b
        /*003e*/ 	.short	0x00ff


	//----- nvinfo : EIATTR_NUM_BARRIERS
	.align		4
        /*0040*/ 	.byte	0x02, 0x4c
        /*0042*/ 	.byte	0x01
	.zero		1


	//----- nvinfo : EIATTR_MERCURY_ISA_VERSION
	.align		4
        /*0044*/ 	.byte	0x03, 0x5f
        /*0046*/ 	.short	0x0101


	//----- nvinfo : EIATTR_VRC_CTA_INIT_COUNT
	.align		4
        /*0048*/ 	.byte	0x02, 0x4a
	.zero		1
	.zero		1


	//----- nvinfo : EIATTR_EXIT_INSTR_OFFSETS
	.align		4
        /*004c*/ 	.byte	0x04, 0x1c
        /*004e*/ 	.short	(.L_267 - .L_266)


	//   ....[0]....
.L_266:
        /*0050*/ 	.word	0x00000240


	//   ....[1]....
        /*0054*/ 	.word	0x000003e0


	//   ....[2]....
        /*0058*/ 	.word	0x00000430


	//----- nvinfo : EIATTR_CRS_STACK_SIZE
	.align		4
.L_267:
        /*005c*/ 	.byte	0x04, 0x1e
        /*005e*/ 	.short	(.L_269 - .L_268)
.L_268:
        /*0060*/ 	.word	0x00000000


	//----- nvinfo : EIATTR_CBANK_PARAM_SIZE
	.align		4
.L_269:
        /*0064*/ 	.byte	0x03, 0x19
        /*0066*/ 	.short	0x0014


	//----- nvinfo : EIATTR_PARAM_CBANK
	.align		4
        /*0068*/ 	.byte	0x04, 0x0a
        /*006a*/ 	.short	(.L_271 - .L_270)
	.align		4
.L_270:
        /*006c*/ 	.word	index@(.nv.constant0._Z8reduce07ILj64EEvPdS0_i)
        /*0070*/ 	.short	0x0380
        /*0072*/ 	.short	0x0014


	//----- nvinfo : EIATTR_SW_WAR
	.align		4
.L_271:
        /*0074*/ 	.byte	0x04, 0x36
        /*0076*/ 	.short	(.L_273 - .L_272)
.L_272:
        /*0078*/ 	.word	0x00000008
.L_273:


//--------------------- .nv.info._Z8reduce07ILj128EEvPdS0_i --------------------------
	.section	.nv.info._Z8reduce07ILj128EEvPdS0_i,"",@"SHT_CUDA_INFO"
	.sectionflags	@""
	.align	4


	//----- nvinfo : EIATTR_CUDA_API_VERSION
	.align		4
        /*0000*/ 	.byte	0x04, 0x37
        /*0002*/ 	.short	(.L_275 - .L_274)
.L_274:
        /*0004*/ 	.word	0x00000082


	//----- nvinfo : EIATTR_KPARAM_INFO
	.align		4
.L_275:
        /*0008*/ 	.byte	0x04, 0x17
        /*000a*/ 	.short	(.L_277 - .L_276)
.L_276:
        /*000c*/ 	.word	0x00000000
        /*0010*/ 	.short	0x0002
        /*0012*/ 	.short	0x0010
        /*0014*/ 	.byte	0x00, 0xf0, 0x11, 0x00


	//----- nvinfo : EIATTR_KPARAM_INFO
	.align		4
.L_277:
        /*0018*/ 	.byte	0x04, 0x17
        /*001a*/ 	.short	(.L_279 - .L_278)
.L_278:
        /*001c*/ 	.word	0x00000000
        /*0020*/ 	.short	0x0001
        /*0022*/ 	.short	0x0008
        /*0024*/ 	.byte	0x00, 0xf5, 0x21, 0x00


	//----- nvinfo : EIATTR_KPARAM_INFO
	.align		4
.L_279:
        /*0028*/ 	.byte	0x04, 0x17
        /*002a*/ 	.short	(.L_281 - .L_280)
.L_280:
        /*002c*/ 	.word	0x00000000
        /*0030*/ 	.short	0x0000
        /*0032*/ 	.short	0x0000
        /*0034*/ 	.byte	0x00, 0xf5, 0x21, 0x00


	//----- nvinfo : EIATTR_SPARSE_MMA_MASK
	.align		4
.L_281:
        /*0038*/ 	.byte	0x03, 0x50
        /*003a*/ 	.short	0x0000


	//----- nvinfo : EIATTR_MAXREG_COUNT
	.align		4
        /*003c*/ 	.byte	0x03, 0x1b
        /*003e*/ 	.short	0x00ff


	//----- nvinfo : EIATTR_NUM_BARRIERS
	.align		4
        /*0040*/ 	.byte	0x02, 0x4c
        /*0042*/ 	.byte	0x01
	.zero		1


	//----- nvinfo : EIATTR_MERCURY_ISA_VERSION
	.align		4
        /*0044*/ 	.byte	0x03, 0x5f
        /*0046*/ 	.short	0x0101


	//----- nvinfo : EIATTR_VRC_CTA_INIT_COUNT
	.align		4
        /*0048*/ 	.byte	0x02, 0x4a
	.zero		1
	.zero		1


	//----- nvinfo : EIATTR_EXIT_INSTR_OFFSETS
	.align		4
        /*004c*/ 	.byte	0x04, 0x1c
        /*004e*/ 	.short	(.L_283 - .L_282)


	//   ....[0]....
.L_282:
        /*0050*/ 	.word	0x000002a0


	//   ....[1]....
        /*0054*/ 	.word	0x00000440


	//   ....[2]....
        /*0058*/ 	.word	0x00000490


	//----- nvinfo : EIATTR_CRS_STACK_SIZE
	.align		4
.L_283:
        /*005c*/ 	.byte	0x04, 0x1e
        /*005e*/ 	.short	(.L_285 - .L_284)
.L_284:
        /*0060*/ 	.word	0x00000000


	//----- nvinfo : EIATTR_CBANK_PARAM_SIZE
	.align		4
.L_285:
        /*0064*/ 	.byte	0x03, 0x19
        /*0066*/ 	.short	0x0014


	//----- nvinfo : EIATTR_PARAM_CBANK
	.align		4
        /*0068*/ 	.byte	0x04, 0x0a
        /*006a*/ 	.short	(.L_287 - .L_286)
	.align		4
.L_286:
        /*006c*/ 	.word	index@(.nv.constant0._Z8reduce07ILj128EEvPdS0_i)
        /*0070*/ 	.short	0x0380
        /*0072*/ 	.short	0x0014


	//----- nvinfo : EIATTR_SW_WAR
	.align		4
.L_287:
        /*0074*/ 	.byte	0x04, 0x36
        /*0076*/ 	.short	(.L_289 - .L_288)
.L_288:
        /*0078*/ 	.word	0x00000008
.L_289:


//--------------------- .nv.info._Z8reduce07ILj256EEvPdS0_i --------------------------
	.section	.nv.info._Z8reduce07ILj256EEvPdS0_i,"",@"SHT_CUDA_INFO"
	.sectionflags	@""
	.align	4


	//----- nvinfo : EIATTR_CUDA_API_VERSION
	.align		4
        /*0000*/ 	.byte	0x04, 0x37
        /*0002*/ 	.short	(.L_291 - .L_290)
.L_290:
        /*0004*/ 	.word	0x00000082


	//----- nvinfo : EIATTR_KPARAM_INFO
	.align		4
.L_291:
        /*0008*/ 	.byte	0x04, 0x17
        /*000a*/ 	.short	(.L_293 - .L_292)
.L_292:
        /*000c*/ 	.word	0x00000000
        /*0010*/ 	.short	0x0002
        /*0012*/ 	.short	0x0010
        /*0014*/ 	.byte	0x00, 0xf0, 0x11, 0x00


	//----- nvinfo : EIATTR_KPARAM_INFO
	.align		4
.L_293:
        /*0018*/ 	.byte	0x04, 0x17
        /*001a*/ 	.short	(.L_295 - .L_294)
.L_294:
        /*001c*/ 	.word	0x00000000
        /*0020*/ 	.short	0x0001
        /*0022*/ 	.short	0x0008
        /*0024*/ 	.byte	0x00, 0xf5, 0x21, 0x00


	//----- nvinfo : EIATTR_KPARAM_INFO
	.align		4
.L_295:
        /*0028*/ 	.byte	0x04, 0x17
        /*002a*/ 	.short	(.L_297 - .L_296)
.L_296:
        /*002c*/ 	.word	0x00000000
        /*0030*/ 	.short	0x0000
        /*0032*/ 	.short	0x0000
        /*0034*/ 	.byte	0x00, 0xf5, 0x21, 0x00


	//----- nvinfo : EIATTR_SPARSE_MMA_MASK
	.align		4
.L_297:
        /*0038*/ 	.byte	0x03, 0x50
        /*003a*/ 	.short	0x0000


	//----- nvinfo : EIATTR_MAXREG_COUNT
	.align		4
        /*003c*/ 	.byte	0x03, 0x1b
        /*003e*/ 	.short	0x00ff


	//----- nvinfo : EIATTR_NUM_BARRIERS
	.align		4
        /*0040*/ 	.byte	0x02, 0x4c
        /*0042*/ 	.byte	0x01
	.zero		1


	//----- nvinfo : EIATTR_MERCURY_ISA_VERSION
	.align		4
        /*0044*/ 	.byte	0x03, 0x5f
        /*0046*/ 	.short	0x0101


	//----- nvinfo : EIATTR_VRC_CTA_INIT_COUNT
	.align		4
        /*0048*/ 	.byte	0x02, 0x4a
	.zero		1
	.zero		1


	//----- nvinfo : EIATTR_EXIT_INSTR_OFFSETS
	.align		4
        /*004c*/ 	.byte	0x04, 0x1c
        /*004e*/ 	.short	(.L_299 - .L_298)


	//   ....[0]....
.L_298:
        /*0050*/ 	.word	0x00000300


	//   ....[1]....
        /*0054*/ 	.word	0x000004a0


	//   ....[2]....
        /*0058*/ 	.word	0x000004f0


	//----- nvinfo : EIATTR_CRS_STACK_SIZE
	.align		4
.L_299:
        /*005c*/ 	.byte	0x04, 0x1e
        /*005e*/ 	.short	(.L_301 - .L_300)
.L_300:
        /*0060*/ 	.word	0x00000000


	//----- nvinfo : EIATTR_CBANK_PARAM_SIZE
	.align		4
.L_301:
        /*0064*/ 	.byte	0x03, 0x19
        /*0066*/ 	.short	0x0014


	//----- nvinfo : EIATTR_PARAM_CBANK
	.align		4
        /*0068*/ 	.byte	0x04, 0x0a
        /*006a*/ 	.short	(.L_303 - .L_302)
	.align		4
.L_302:
        /*006c*/ 	.word	index@(.nv.constant0._Z8reduce07ILj256EEvPdS0_i)
        /*0070*/ 	.short	0x0380
        /*0072*/ 	.short	0x0014


	//----- nvinfo : EIATTR_SW_WAR
	.align		4
.L_303:
        /*0074*/ 	.byte	0x04, 0x36
        /*0076*/ 	.short	(.L_305 - .L_304)
.L_304:
        /*0078*/ 	.word	0x00000008
.L_305:


//--------------------- .nv.info._Z8reduce07ILj512EEvPdS0_i --------------------------
	.section	.nv.info._Z8reduce07ILj512EEvPdS0_i,"",@"SHT_CUDA_INFO"
	.sectionflags	@""
	.align	4


	//----- nvinfo : EIATTR_CUDA_API_VERSION
	.align		4
        /*0000*/ 	.byte	0x04, 0x37
        /*0002*/ 	.short	(.L_307 - .L_306)
.L_306:
        /*0004*/ 	.word	0x00000082


	//----- nvinfo : EIATTR_KPARAM_INFO
	.align		4
.L_307:
        /*0008*/ 	.byte	0x04, 0x17
        /*000a*/ 	.short	(.L_309 - .L_308)
.L_308:
        /*000c*/ 	.word	0x00000000
        /*0010*/ 	.short	0x0002
        /*0012*/ 	.short	0x0010
        /*0014*/ 	.byte	0x00, 0xf0, 0x11, 0x00


	//----- nvinfo : EIATTR_KPARAM_INFO
	.align		4
.L_309:
        /*0018*/ 	.byte	0x04, 0x17
        /*001a*/ 	.short	(.L_311 - .L_310)
.L_310:
        /*001c*/ 	.word	0x00000000
        /*0020*/ 	.short	0x0001
        /*0022*/ 	.short	0x0008
        /*0024*/ 	.byte	0x00, 0xf5, 0x21, 0x00


	//----- nvinfo : EIATTR_KPARAM_INFO
	.align		4
.L_311:
        /*0028*/ 	.byte	0x04, 0x17
        /*002a*/ 	.short	(.L_313 - .L_312)
.L_312:
        /*002c*/ 	.word	0x00000000
        /*0030*/ 	.short	0x0000
        /*0032*/ 	.short	0x0000
        /*0034*/ 	.byte	0x00, 0xf5, 0x21, 0x00


	//----- nvinfo : EIATTR_SPARSE_MMA_MASK
	.align		4
.L_313:
        /*0038*/ 	.byte	0x03, 0x50
        /*003a*/ 	.short	0x0000


	//----- nvinfo : EIATTR_MAXREG_COUNT
	.align		4
        /*003c*/ 	.byte	0x03, 0x1b
        /*003e*/ 	.short	0x00ff


	//----- nvinfo : EIATTR_NUM_BARRIERS
	.align		4
        /*0040*/ 	.byte	0x02, 0x4c
        /*0042*/ 	.byte	0x01
	.zero		1


	//----- nvinfo : EIATTR_MERCURY_ISA_VERSION
	.align		4
        /*0044*/ 	.byte	0x03, 0x5f
        /*0046*/ 	.short	0x0101


	//----- nvinfo : EIATTR_VRC_CTA_INIT_COUNT
	.align		4
        /*0048*/ 	.byte	0x02, 0x4a
	.zero		1
	.zero		1


	//----- nvinfo : EIATTR_EXIT_INSTR_OFFSETS
	.align		4
        /*004c*/ 	.byte	0x04, 0x1c
        /*004e*/ 	.short	(.L_315 - .L_314)


	//   ....[0]....
.L_314:
        /*0050*/ 	.word	0x00000360


	//   ....[1]....
        /*0054*/ 	.word	0x00000500


	//   ....[2]....
        /*0058*/ 	.word	0x00000550


	//----- nvinfo : EIATTR_CRS_STACK_SIZE
	.align		4
.L_315:
        /*005c*/ 	.byte	0x04, 0x1e
        /*005e*/ 	.short	(.L_317 - .L_316)
.L_316:
        /*0060*/ 	.word	0x00000000


	//----- nvinfo : EIATTR_CBANK_PARAM_SIZE
	.align		4
.L_317:
        /*0064*/ 	.byte	0x03, 0x19
        /*0066*/ 	.short	0x0014


	//----- nvinfo : EIATTR_PARAM_CBANK
	.align		4
        /*0068*/ 	.byte	0x04, 0x0a
        /*006a*/ 	.short	(.L_319 - .L_318)
	.align		4
.L_318:
        /*006c*/ 	.word	index@(.nv.constant0._Z8reduce07ILj512EEvPdS0_i)
        /*0070*/ 	.short	0x0380
        /*0072*/ 	.short	0x0014


	//----- nvinfo : EIATTR_SW_WAR
	.align		4
.L_319:
        /*0074*/ 	.byte	0x04, 0x36
        /*0076*/ 	.short	(.L_321 - .L_320)
.L_320:
        /*0078*/ 	.word	0x00000008
.L_321:


//--------------------- .nv.info._Z8reduce07ILj1024EEvPdS0_i --------------------------
	.section	.nv.info._Z8reduce07ILj1024EEvPdS0_i,"",@"SHT_CUDA_INFO"
	.sectionflags	@""
	.align	4


	//----- nvinfo : EIATTR_CUDA_API_VERSION
	.align		4
        /*0000*/ 	.byte	0x04, 0x37
        /*0002*/ 	.short	(.L_323 - .L_322)
.L_322:
        /*0004*/ 	.word	0x00000082


	//----- nvinfo : EIATTR_KPARAM_INFO
	.align		4
.L_323:
        /*0008*/ 	.byte	0x04, 0x17
        /*000a*/ 	.short	(.L_325 - .L_324)
.L_324:
        /*000c*/ 	.word	0x00000000
        /*0010*/ 	.short	0x0002
        /*0012*/ 	.short	0x0010
        /*0014*/ 	.byte	0x00, 0xf0, 0x11, 0x00


	//----- nvinfo : EIATTR_KPARAM_INFO
	.align		4
.L_325:
        /*0018*/ 	.byte	0x04, 0x17
        /*001a*/ 	.short	(.L_327 - .L_326)
.L_326:
        /*001c*/ 	.word	0x00000000
        /*0020*/ 	.short	0x0001
        /*0022*/ 	.short	0x0008
        /*0024*/ 	.byte	0x00, 0xf5, 0x21, 0x00


	//----- nvinfo : EIATTR_KPARAM_INFO
	.align		4
.L_327:
        /*0028*/ 	.byte	0x04, 0x17
        /*002a*/ 	.short	(.L_329 - .L_328)
.L_328:
        /*002c*/ 	.word	0x00000000
        /*0030*/ 	.short	0x0000
        /*0032*/ 	.short	0x0000
        /*0034*/ 	.byte	0x00, 0xf5, 0x21, 0x00


	//----- nvinfo : EIATTR_SPARSE_MMA_MASK
	.align		4
.L_329:
        /*0038*/ 	.byte	0x03, 0x50
        /*003a*/ 	.short	0x0000


	//----- nvinfo : EIATTR_MAXREG_COUNT
	.align		4
        /*003c*/ 	.byte	0x03, 0x1b
        /*003e*/ 	.short	0x00ff


	//----- nvinfo : EIATTR_NUM_BARRIERS
	.align		4
        /*0040*/ 	.byte	0x02, 0x4c
        /*0042*/ 	.byte	0x01
	.zero		1


	//----- nvinfo : EIATTR_MERCURY_ISA_VERSION
	.align		4
        /*0044*/ 	.byte	0x03, 0x5f
        /*0046*/ 	.short	0x0101


	//----- nvinfo : EIATTR_VRC_CTA_INIT_COUNT
	.align		4
        /*0048*/ 	.byte	0x02, 0x4a
	.zero		1
	.zero		1


	//----- nvinfo : EIATTR_EXIT_INSTR_OFFSETS
	.align		4
        /*004c*/ 	.byte	0x04, 0x1c
        /*004e*/ 	.short	(.L_331 - .L_330)


	//   ....[0]....
.L_330:
        /*0050*/ 	.word	0x000003c0


	//   ....[1]....
        /*0054*/ 	.word	0x00000560


	//   ....[2]....
        /*0058*/ 	.word	0x000005b0


	//----- nvinfo : EIATTR_CRS_STACK_SIZE
	.align		4
.L_331:
        /*005c*/ 	.byte	0x04, 0x1e
        /*005e*/ 	.short	(.L_333 - .L_332)
.L_332:
        /*0060*/ 	.word	0x00000000


	//----- nvinfo : EIATTR_CBANK_PARAM_SIZE
	.align		4
.L_333:
        /*0064*/ 	.byte	0x03, 0x19
        /*0066*/ 	.short	0x0014


	//----- nvinfo : EIATTR_PARAM_CBANK
	.align		4
        /*0068*/ 	.byte	0x04, 0x0a
        /*006a*/ 	.short	(.L_335 - .L_334)
	.align		4
.L_334:
        /*006c*/ 	.word	index@(.nv.constant0._Z8reduce07ILj1024EEvPdS0_i)
        /*0070*/ 	.short	0x0380
        /*0072*/ 	.short	0x0014


	//----- nvinfo : EIATTR_SW_WAR
	.align		4
.L_335:
        /*0074*/ 	.byte	0x04, 0x36
        /*0076*/ 	.short	(.L_337 - .L_336)
.L_336:
        /*0078*/ 	.word	0x00000008
.L_337:


//--------------------- .nv.info._Z8reduce06ILj1EEvPdS0_i --------------------------
	.section	.nv.info._Z8reduce06ILj1EEvPdS0_i,"",@"SHT_CUDA_INFO"
	.sectionflags	@""
	.align	4


	//----- nvinfo : EIATTR_CUDA_API_VERSION
	.align		4
        /*0000*/ 	.byte	0x04, 0x37
        /*0002*/ 	.short	(.L_339 - .L_338)
.L_338:
        /*0004*/ 	.word	0x00000082


	//----- nvinfo : EIATTR_KPARAM_INFO
	.align		4
.L_339:
        /*0008*/ 	.byte	0x04, 0x17
        /*000a*/ 	.short	(.L_341 - .L_340)
.L_340:
        /*000c*/ 	.word	0x00000000
        /*0010*/ 	.short	0x0002
        /*0012*/ 	.short	0x0010
        /*0014*/ 	.byte	0x00, 0xf0, 0x11, 0x00


	//----- nvinfo : EIATTR_KPARAM_INFO
	.align		4
.L_341:
        /*0018*/ 	.byte	0x04, 0x17
        /*001a*/ 	.short	(.L_343 - .L_342)
.L_342:
        /*001c*/ 	.word	0x00000000
        /*0020*/ 	.short	0x0001
        /*0022*/ 	.short	0x0008
        /*0024*/ 	.byte	0x00, 0xf5, 0x21, 0x00


	//----- nvinfo : EIATTR_KPARAM_INFO
	.align		4
.L_343:
        /*0028*/ 	.byte	0x04, 0x17
        /*002a*/ 	.short	(.L_345 - .L_344)
.L_344:
        /*002c*/ 	.word	0x00000000
        /*0030*/ 	.short	0x0000
        /*0032*/ 	.short	0x0000
        /*0034*/ 	.byte	0x00, 0xf5, 0x21, 0x00


	//----- nvinfo : EIATTR_SPARSE_MMA_MASK
	.align		4
.L_345:
        /*0038*/ 	.byte	0x03, 0x50
        /*003a*/ 	.short	0x0000


	//----- nvinfo : EIATTR_MAXREG_COUNT
	.align		4
        /*003c*/ 	.byte	0x03, 0x1b
        /*003e*/ 	.short	0x00ff


	//----- nvinfo : EIATTR_NUM_BARRIERS
	.align		4
        /*0040*/ 	.byte	0x02, 0x4c
        /*0042*/ 	.byte	0x01
	.zero		1


	//----- nvinfo : EIATTR_MERCURY_ISA_VERSION
	.align		4
        /*0044*/ 	.byte	0x03, 0x5f
        /*0046*/ 	.short	0x0101


	//----- nvinfo : EIATTR_VRC_CTA_INIT_COUNT
	.align		4
        /*0048*/ 	.byte	0x02, 0x4a
	.zero		1
	.zero		1


	//----- nvinfo : EIATTR_EXIT_INSTR_OFFSETS
	.align		4
        /*004c*/ 	.byte	0x04, 0x1c
        /*004e*/ 	.short	(.L_347 - .L_346)


	//   ....[0]....
.L_346:
        /*0050*/ 	.word	0x00000220


	//   ....[1]....
        /*0054*/ 	.word	0x00000270


	//----- nvinfo : EIATTR_CRS_STACK_SIZE
	.align		4
.L_347:
        /*0058*/ 	.byte	0x04, 0x1e
        /*005a*/ 	.short	(.L_349 - .L_348)
.L_348:
        /*005c*/ 	.word	0x00000000


	//----- nvinfo : EIATTR_CBANK_PARAM_SIZE
	.align		4
.L_349:
        /*0060*/ 	.byte	0x03, 0x19
        /*0062*/ 	.short	0x0014


	//----- nvinfo : EIATTR_PARAM_CBANK
	.align		4
        /*0064*/ 	.byte	0x04, 0x0a
        /*0066*/ 	.short	(.L_351 - .L_350)
	.align		4
.L_350:
        /*0068*/ 	.word	index@(.nv.constant0._Z8reduce06ILj1EEvPdS0_i)
        /*006c*/ 	.short	0x0380
        /*006e*/ 	.short	0x0014


	//----- nvinfo : EIATTR_SW_WAR
	.align		4
.L_351:
        /*0070*/ 	.byte	0x04, 0x36
        /*0072*/ 	.short	(.L_353 - .L_352)
.L_352:
        /*0074*/ 	.word	0x00000008
.L_353:


//--------------------- .nv.info._Z8reduce06ILj2EEvPdS0_i --------------------------
	.section	.nv.info._Z8reduce06ILj2EEvPdS0_i,"",@"SHT_CUDA_INFO"
	.sectionflags	@""
	.align	4


	//----- nvinfo : EIATTR_CUDA_API_VERSION
	.align		4
        /*0000*/ 	.byte	0x04, 0x37
        /*0002*/ 	.short	(.L_355 - .L_354)
.L_354:
        /*0004*/ 	.word	0x00000082


	//----- nvinfo : EIATTR_KPARAM_INFO
	.align		4
.L_355:
        /*0008*/ 	.byte	0x04, 0x17
        /*000a*/ 	.short	(.L_357 - .L_356)
.L_356:
        /*000c*/ 	.word	0x00000000
        /*0010*/ 	.short	0x0002
        /*0012*/ 	.short	0x0010
        /*0014*/ 	.byte	0x00, 0xf0, 0x11, 0x00


	//----- nvinfo : EIATTR_KPARAM_INFO
	.align		4
.L_357:
        /*0018*/ 	.byte	0x04, 0x17
        /*001a*/ 	.short	(.L_359 - .L_358)
.L_358:
        /*001c*/ 	.word	0x00000000
        /*0020*/ 	.short	0x0001
        /*0022*/ 	.short	0x0008
        /*0024*/ 	.byte	0x00, 0xf5, 0x21, 0x00


	//----- nvinfo : EIATTR_KPARAM_INFO
	.align		4
.L_359:
        /*0028*/ 	.byte	0x04, 0x17
        /*002a*/ 	.short	(.L_361 - .L_360)
.L_360:
        /*002c*/ 	.word	0x00000000
        /*0030*/ 	.short	0x0000
        /*0032*/ 	.short	0x0000
        /*0034*/ 	.byte	0x00, 0xf5, 0x21, 0x00


	//----- nvinfo : EIATTR_SPARSE_MMA_MASK
	.align		4
.L_361:
        /*0038*/ 	.byte	0x03, 0x50
        /*003a*/ 	.short	0x0000


	//----- nvinfo : EIATTR_MAXREG_COUNT
	.align		4
        /*003c*/ 	.byte	0x03, 0x1b
        /*003e*/ 	.short	0x00ff


	//----- nvinfo : EIATTR_NUM_BARRIERS
	.align		4
        /*0040*/ 	.byte	0x02, 0x4c
        /*0042*/ 	.byte	0x01
	.zero		1


	//----- nvinfo : EIATTR_MERCURY_ISA_VERSION
	.align		4
        /*0044*/ 	.byte	0x03, 0x5f
        /*0046*/ 	.short	0x0101


	//----- nvinfo : EIATTR_VRC_CTA_INIT_COUNT
	.align		4
        /*0048*/ 	.byte	0x02, 0x4a
	.zero		1
	.zero		1


	//----- nvinfo : EIATTR_EXIT_INSTR_OFFSETS
	.align		4
        /*004c*/ 	.byte	0x04, 0x1c
        /*004e*/ 	.short	(.L_363 - .L_362)


	//   ....[0]....
.L_362:
        /*0050*/ 	.word	0x00000180


	//   ....[1]....
        /*0054*/ 	.word	0x000001e0


	//   ....[2]....
        /*0058*/ 	.word	0x00000230


	//----- nvinfo : EIATTR_CBANK_PARAM_SIZE
	.align		4
.L_363:
        /*005c*/ 	.byte	0x03, 0x19
        /*005e*/ 	.short	0x0014


	//----- nvinfo : EIATTR_PARAM_CBANK
	.align		4
        /*0060*/ 	.byte	0x04, 0x0a
        /*0062*/ 	.short	(.L_365 - .L_364)
	.align		4
.L_364:
        /*0064*/ 	.word	index@(.nv.constant0._Z8reduce06ILj2EEvPdS0_i)
        /*0068*/ 	.short	0x0380
        /*006a*/ 	.short	0x0014


	//----- nvinfo : EIATTR_SW_WAR
	.align		4
.L_365:
        /*006c*/ 	.byte	0x04, 0x36
        /*006e*/ 	.short	(.L_367 - .L_366)
.L_366:
        /*0070*/ 	.word	0x00000008
.L_367:


//--------------------- .nv.info._Z8reduce06ILj4EEvPdS0_i --------------------------
	.section	.nv.info._Z8reduce06ILj4EEvPdS0_i,"",@"SHT_CUDA_INFO"
	.sectionflags	@""
	.align	4


	//----- nvinfo : EIATTR_CUDA_API_VERSION
	.align		4
        /*0000*/ 	.byte	0x04, 0x37
        /*0002*/ 	.short	(.L_369 - .L_368)
.L_368:
        /*0004*/ 	.word	0x00000082


	//----- nvinfo : EIATTR_KPARAM_INFO
	.align		4
.L_369:
        /*0008*/ 	.byte	0x04, 0x17
        /*000a*/ 	.short	(.L_371 - .L_370)
.L_370:
        /*000c*/ 	.word	0x00000000
        /*0010*/ 	.short	0x0002
        /*0012*/ 	.short	0x0010
        /*0014*/ 	.byte	0x00, 0xf0, 0x11, 0x00


	//----- nvinfo : EIATTR_KPARAM_INFO
	.align		4
.L_371:
        /*0018*/ 	.byte	0x04, 0x17
        /*001a*/ 	.short	(.L_373 - .L_372)
.L_372:
        /*001c*/ 	.word	0x00000000
        /*0020*/ 	.short	0x0001
        /*0022*/ 	.short	0x0008
        /*0024*/ 	.byte	0x00, 0xf5, 0x21, 0x00


	//----- nvinfo : EIATTR_KPARAM_INFO
	.align		4
.L_373:
        /*0028*/ 	.byte	0x04, 0x17
        /*002a*/ 	.short	(.L_375 - .L_374)
.L_374:
        /*002c*/ 	.word	0x00000000
        /*0030*/ 	.short	0x0000
        /*0032*/ 	.short	0x0000
        /*0034*/ 	.byte	0x00, 0xf5, 0x21, 0x00


	//----- nvinfo : EIATTR_SPARSE_MMA_MASK
	.align		4
.L_375:
        /*0038*/ 	.byte	0x03, 0x50
        /*003a*/ 	.short	0x0000


	//----- nvinfo : EIATTR_MAXREG_COUNT
	.align		4
        /*003c*/ 	.byte	0x03, 0x1b
        /*003e*/ 	.short	0x00ff


	//----- nvinfo : EIATTR_NUM_BARRIERS
	.align		4
        /*0040*/ 	.byte	0x02, 0x4c
        /*0042*/ 	.byte	0x01
	.zero		1


	//----- nvinfo : EIATTR_MERCURY_ISA_VERSION
	.align		4
        /*0044*/ 	.byte	0x03, 0x5f
        /*0046*/ 	.short	0x0101


	//----- nvinfo : EIATTR_VRC_CTA_INIT_COUNT
	.align		4
        /*0048*/ 	.byte	0x02, 0x4a
	.zero		1
	.zero		1


	//----- nvinfo : EIATTR_EXIT_INSTR_OFFSETS
	.align		4
        /*004c*/ 	.byte	0x04, 0x1c
        /*004e*/ 	.short	(.L_377 - .L_376)


	//   ....[0]....
.L_376:
        /*0050*/ 	.word	0x00000180


	//   ....[1]....
        /*0054*/ 	.word	0x00000220


	//   ....[2]....
        /*0058*/ 	.word	0x00000270


	//----- nvinfo : EIATTR_CBANK_PARAM_SIZE
	.align		4
.L_377:
        /*005c*/ 	.byte	0x03, 0x19
        /*005e*/ 	.short	0x0014


	//----- nvinfo : EIATTR_PARAM_CBANK
	.align		4
        /*0060*/ 	.byte	0x04, 0x0a
        /*0062*/ 	.short	(.L_379 - .L_378)
	.align		4
.L_378:
        /*0064*/ 	.word	index@(.nv.constant0._Z8reduce06ILj4EEvPdS0_i)
        /*0068*/ 	.short	0x0380
        /*006a*/ 	.short	0x0014


	//----- nvinfo : EIATTR_SW_WAR
	.align		4
.L_379:
        /*006c*/ 	.byte	0x04, 0x36
        /*006e*/ 	.short	(.L_381 - .L_380)
.L_380:
        /*0070*/ 	.word	0x00000008
.L_381:


//--------------------- .nv.info._Z8reduce06ILj8EEvPdS0_i --------------------------
	.section	.nv.info._Z8reduce06ILj8EEvPdS0_i,"",@"SHT_CUDA_INFO"
	.sectionflags	@""
	.align	4


	//----- nvinfo : EIATTR_CUDA_API_VERSION
	.align		4
        /*0000*/ 	.byte	0x04, 0x37
        /*0002*/ 	.short	(.L_383 - .L_382)
.L_382:
        /*0004*/ 	.word	0x00000082


	//----- nvinfo : EIATTR_KPARAM_INFO
	.align		4
.L_383:
        /*0008*/ 	.byte	0x04, 0x17
        /*000a*/ 	.short	(.L_385 - .L_384)
.L_384:
        /*000c*/ 	.word	0x00000000
        /*0010*/ 	.short	0x0002
        /*0012*/ 	.short	0x0010
        /*0014*/ 	.byte	0x00, 0xf0, 0x11, 0x00


	//----- nvinfo : EIATTR_KPARAM_INFO
	.align		4
.L_385:
        /*0018*/ 	.byte	0x04, 0x17
        /*001a*/ 	.short	(.L_387 - .L_386)
.L_386:
        /*001c*/ 	.word	0x00000000
        /*0020*/ 	.short	0x0001
        /*0022*/ 	.short	0x0008
        /*0024*/ 	.byte	0x00, 0xf5, 0x21, 0x00


	//----- nvinfo : EIATTR_KPARAM_INFO
	.align		4
.L_387:
        /*0028*/ 	.byte	0x04, 0x17
        /*002a*/ 	.short	(.L_389 - .L_388)
.L_388:
        /*002c*/ 	.word	0x00000000
        /*0030*/ 	.short	0x0000
        /*0032*/ 	.short	0x0000
        /*0034*/ 	.byte	0x00, 0xf5, 0x21, 0x00


	//----- nvinfo : EIATTR_SPARSE_MMA_MASK
	.align		4
.L_389:
        /*0038*/ 	.byte	0x03, 0x50
        /*003a*/ 	.short	0x0000


	//----- nvinfo : EIATTR_MAXREG_COUNT
	.align		4
        /*003c*/ 	.byte	0x03, 0x1b
        /*003e*/ 	.short	0x00ff


	//----- nvinfo : EIATTR_NUM_BARRIERS
	.align		4
        /*0040*/ 	.byte	0x02, 0x4c
        /*0042*/ 	.byte	0x01
	.zero		1


	//----- nvinfo : EIATTR_MERCURY_ISA_VERSION
	.align		4
        /*0044*/ 	.byte	0x03, 0x5f
        /*0046*/ 	.short	0x0101


	//----- nvinfo : EIATTR_VRC_CTA_INIT_COUNT
	.align		4
        /*0048*/ 	.byte	0x02, 0x4a
	.zero		1
	.zero		1


	//----- nvinfo : EIATTR_EXIT_INSTR_OFFSETS
	.align		4
        /*004c*/ 	.byte	0x04, 0x1c
        /*004e*/ 	.short	(.L_391 - .L_390)


	//   ....[0]....
.L_390:
        /*0050*/ 	.word	0x00000180


	//   ....[1]....
        /*0054*/ 	.word	0x00000260


	//   ....[2]....
        /*0058*/ 	.word	0x000002b0


	//----- nvinfo : EIATTR_CBANK_PARAM_SIZE
	.align		4
.L_391:
        /*005c*/ 	.byte	0x03, 0x19
        /*005e*/ 	.short	0x0014


	//----- nvinfo : EIATTR_PARAM_CBANK
	.align		4
        /*0060*/ 	.byte	0x04, 0x0a
        /*0062*/ 	.short	(.L_393 - .L_392)
	.align		4
.L_392:
        /*0064*/ 	.word	index@(.nv.constant0._Z8reduce06ILj8EEvPdS0_i)
        /*0068*/ 	.short	0x0380
        /*006a*/ 	.short	0x0014


	//----- nvinfo : EIATTR_SW_WAR
	.align		4
.L_393:
        /*006c*/ 	.byte	0x04, 0x36
        /*006e*/ 	.short	(.L_395 - .L_394)
.L_394:
        /*0070*/ 	.word	0x00000008
.L_395:


//--------------------- .nv.info._Z8reduce06ILj16EEvPdS0_i --------------------------
	.section	.nv.info._Z8reduce06ILj16EEvPdS0_i,"",@"SHT_CUDA_INFO"
	.sectionflags	@""
	.align	4


	//----- nvinfo : EIATTR_CUDA_API_VERSION
	.align		4
        /*0000*/ 	.byte	0x04, 0x37
        /*0002*/ 	.short	(.L_397 - .L_396)
.L_396:
        /*0004*/ 	.word	0x00000082


	//----- nvinfo : EIATTR_KPARAM_INFO
	.align		4
.L_397:
        /*0008*/ 	.byte	0x04, 0x17
        /*000a*/ 	.short	(.L_399 - .L_398)
.L_398:
        /*000c*/ 	.word	0x00000000
        /*0010*/ 	.short	0x0002
        /*0012*/ 	.short	0x0010
        /*0014*/ 	.byte	0x00, 0xf0, 0x11, 0x00


	//----- nvinfo : EIATTR_KPARAM_INFO
	.align		4
.L_399:
        /*0018*/ 	.byte	0x04, 0x17
        /*001a*/ 	.short	(.L_401 - .L_400)
.L_400:
        /*001c*/ 	.word	0x00000000
        /*0020*/ 	.short	0x0001
        /*0022*/ 	.short	0x0008
        /*0024*/ 	.byte	0x00, 0xf5, 0x21, 0x00


	//----- nvinfo : EIATTR_KPARAM_INFO
	.align		4
.L_401:
        /*0028*/ 	.byte	0x04, 0x17
        /*002a*/ 	.short	(.L_403 - .L_402)
.L_402:
        /*002c*/ 	.word	0x00000000
        /*0030*/ 	.short	0x0000
        /*0032*/ 	.short	0x0000
        /*0034*/ 	.byte	0x00, 0xf5, 0x21, 0x00


	//----- nvinfo : EIATTR_SPARSE_MMA_MASK
	.align		4
.L_403:
        /*0038*/ 	.byte	0x03, 0x50
        /*003a*/ 	.short	0x0000


	//----- nvinfo : EIATTR_MAXREG_COUNT
	.align		4
        /*003c*/ 	.byte	0x03, 0x1b
        /*003e*/ 	.short	0x00ff


	//----- nvinfo : EIATTR_NUM_BARRIERS
	.align		4
        /*0040*/ 	.byte	0x02, 0x4c
        /*0042*/ 	.byte	0x01
	.zero		1


	//----- nvinfo : EIATTR_MERCURY_ISA_VERSION
	.align		4
        /*0044*/ 	.byte	0x03, 0x5f
        /*0046*/ 	.short	0x0101


	//----- nvinfo : EIATTR_VRC_CTA_INIT_COUNT
	.align		4
        /*0048*/ 	.byte	0x02, 0x4a
	.zero		1
	.zero		1


	//----- nvinfo : EIATTR_EXIT_INSTR_OFFSETS
	.align		4
        /*004c*/ 	.byte	0x04, 0x1c
        /*004e*/ 	.short	(.L_405 - .L_404)


	//   ....[0]....
.L_404:
        /*0050*/ 	.word	0x00000180


	//   ....[1]....
        /*0054*/ 	.word	0x000002a0


	//   ....[2]....
        /*0058*/ 	.word	0x000002f0


	//----- nvinfo : EIATTR_CBANK_PARAM_SIZE
	.align		4
.L_405:
        /*005c*/ 	.byte	0x03, 0x19
        /*005e*/ 	.short	0x0014


	//----- nvinfo : EIATTR_PARAM_CBANK
	.align		4
        /*0060*/ 	.byte	0x04, 0x0a
        /*0062*/ 	.short	(.L_407 - .L_406)
	.align		4
.L_406:
        /*0064*/ 	.word	index@(.nv.constant0._Z8reduce06ILj16EEvPdS0_i)
        /*0068*/ 	.short	0x0380
        /*006a*/ 	.short	0x0014


	//----- nvinfo : EIATTR_SW_WAR
	.align		4
.L_407:
        /*006c*/ 	.byte	0x04, 0x36
        /*006e*/ 	.short	(.L_409 - .L_408)
.L_408:
        /*0070*/ 	.word	0x00000008
.L_409:


//--------------------- .nv.info._Z8reduce06ILj32EEvPdS0_i --------------------------
	.section	.nv.info._Z8reduce06ILj32EEvPdS0_i,"",@"SHT_CUDA_INFO"
	.sectionflags	@""
	.align	4


	//----- nvinfo : EIATTR_CUDA_API_VERSION
	.align		4
        /*0000*/ 	.byte	0x04, 0x37
        /*0002*/ 	.short	(.L_411 - .L_410)
.L_410:
        /*0004*/ 	.word	0x00000082


	//----- nvinfo : EIATTR_KPARAM_INFO
	.align		4
.L_411:
        /*0008*/ 	.byte	0x04, 0x17
        /*000a*/ 	.short	(.L_413 - .L_412)
.L_412:
        /*000c*/ 	.word	0x00000000
        /*0010*/ 	.short	0x0002
        /*0012*/ 	.short	0x0010
        /*0014*/ 	.byte	0x00, 0xf0, 0x11, 0x00


	//----- nvinfo : EIATTR_KPARAM_INFO
	.align		4
.L_413:
        /*0018*/ 	.byte	0x04, 0x17
        /*001a*/ 	.short	(.L_415 - .L_414)
.L_414:
        /*001c*/ 	.word	0x00000000
        /*0020*/ 	.short	0x0001
        /*0022*/ 	.short	0x0008
        /*0024*/ 	.byte	0x00, 0xf5, 0x21, 0x00


	//----- nvinfo : EIATTR_KPARAM_INFO
	.align		4
.L_415:
        /*0028*/ 	.byte	0x04, 0x17
        /*002a*/ 	.short	(.L_417 - .L_416)
.L_416:
        /*002c*/ 	.word	0x00000000
        /*0030*/ 	.short	0x0000
        /*0032*/ 	.short	0x0000
        /*0034*/ 	.byte	0x00, 0xf5, 0x21, 0x00


	//----- nvinfo : EIATTR_SPARSE_MMA_MASK
	.align		4
.L_417:
        /*0038*/ 	.byte	0x03, 0x50
        /*003a*/ 	.short	0x0000


	//----- nvinfo : EIATTR_MAXREG_COUNT
	.align		4
        /*003c*/ 	.byte	0x03, 0x1b
        /*003e*/ 	.short	0x00ff


	//----- nvinfo : EIATTR_NUM_BARRIERS
	.align		4
        /*0040*/ 	.byte	0x02, 0x4c
        /*0042*/ 	.byte	0x01
	.zero		1


	//----- nvinfo : EIATTR_MERCURY_ISA_VERSION
	.align		4
        /*0044*/ 	.byte	0x03, 0x5f
        /*0046*/ 	.short	0x0101


	//----- nvinfo : EIATTR_VRC_CTA_INIT_COUNT
	.align		4
        /*0048*/ 	.byte	0x02, 0x4a
	.zero		1
	.zero		1


	//----- nvinfo : EIATTR_EXIT_INSTR_OFFSETS
	.align		4
        /*004c*/ 	.byte	0x04, 0x1c
        /*004e*/ 	.short	(.L_419 - .L_418)


	//   ....[0]....
.L_418:
        /*0050*/ 	.word	0x00000180


	//   ....[1]....
        /*0054*/ 	.word	0x000002e0


	//   ....[2]....
        /*0058*/ 	.word	0x00000330


	//----- nvinfo : EIATTR_CBANK_PARAM_SIZE
	.align		4
.L_419:
        /*005c*/ 	.byte	0x03, 0x19
        /*005e*/ 	.short	0x0014


	//----- nvinfo : EIATTR_PARAM_CBANK
	.align		4
        /*0060*/ 	.byte	0x04, 0x0a
        /*0062*/ 	.short	(.L_421 - .L_420)
	.align		4
.L_420:
        /*0064*/ 	.word	index@(.nv.constant0._Z8reduce06ILj32EEvPdS0_i)
        /*0068*/ 	.short	0x0380
        /*006a*/ 	.short	0x0014


	//----- nvinfo : EIATTR_SW_WAR
	.align		4
.L_421:
        /*006c*/ 	.byte	0x04, 0x36
        /*006e*/ 	.short	(.L_423 - .L_422)
.L_422:
        /*0070*/ 	.word	0x00000008
.L_423:


//--------------------- .nv.info._Z8reduce06ILj64EEvPdS0_i --------------------------
	.section	.nv.info._Z8reduce06ILj64EEvPdS0_i,"",@"SHT_CUDA_INFO"
	.sectionflags	@""
	.align	4


	//----- nvinfo : EIATTR_CUDA_API_VERSION
	.align		4
        /*0000*/ 	.byte	0x04, 0x37
        /*0002*/ 	.short	(.L_425 - .L_424)
.L_424:
        /*0004*/ 	.word	0x00000082


	//----- nvinfo : EIATTR_KPARAM_INFO
	.align		4
.L_425:
        /*0008*/ 	.byte	0x04, 0x17
        /*000a*/ 	.short	(.L_427 - .L_426)
.L_426:
        /*000c*/ 	.word	0x00000000
        /*0010*/ 	.short	0x0002
        /*0012*/ 	.short	0x0010
        /*0014*/ 	.byte	0x00, 0xf0, 0x11, 0x00


	//----- nvinfo : EIATTR_KPARAM_INFO
	.align		4
.L_427:
        /*0018*/ 	.byte	0x04, 0x17
        /*001a*/ 	.short	(.L_429 - .L_428)
.L_428:
        /*001c*/ 	.word	0x00000000
        /*0020*/ 	.short	0x0001
        /*0022*/ 	.short	0x0008
        /*0024*/ 	.byte	0x00, 0xf5, 0x21, 0x00


	//----- nvinfo : EIATTR_KPARAM_INFO
	.align		4
.L_429:
        /*0028*/ 	.byte	0x04, 0x17
        /*002a*/ 	.short	(.L_431 - .L_430)
.L_430:
        /*002c*/ 	.word	0x00000000
        /*0030*/ 	.short	0x0000
        /*0032*/ 	.short	0x0000
        /*0034*/ 	.byte	0x00, 0xf5, 0x21, 0x00


	//----- nvinfo : EIATTR_SPARSE_MMA_MASK
	.align		4
.L_431:
        /*0038*/ 	.byte	0x03, 0x50
        /*003a*/ 	.short	0x0000


	//----- nvinfo : EIATTR_MAXREG_COUNT
	.align		4
        /*003c*/ 	.byte	0x03, 0x1b
        /*003e*/ 	.short	0x00ff


	//----- nvinfo : EIATTR_NUM_BARRIERS
	.align		4
        /*0040*/ 	.byte	0x02, 0x4c
        /*0042*/ 	.byte	0x01
	.zero		1


	//----- nvinfo : EIATTR_MERCURY_ISA_VERSION
	.align		4
        /*0044*/ 	.byte	0x03, 0x5f
        /*0046*/ 	.short	0x0101


	//----- nvinfo : EIATTR_VRC_CTA_INIT_COUNT
	.align		4
        /*0048*/ 	.byte	0x02, 0x4a
	.zero		1
	.zero		1


	//----- nvinfo : EIATTR_EXIT_INSTR_OFFSETS
	.align		4
        /*004c*/ 	.byte	0x04, 0x1c
        /*004e*/ 	.short	(.L_433 - .L_432)


	//   ....[0]....
.L_432:
        /*0050*/ 	.word	0x00000180


	//   ....[1]....
        /*0054*/ 	.word	0x00000320


	//   ....[2]....
        /*0058*/ 	.word	0x00000370


	//----- nvinfo : EIATTR_CBANK_PARAM_SIZE
	.align		4
.L_433:
        /*005c*/ 	.byte	0x03, 0x19
        /*005e*/ 	.short	0x0014


	//----- nvinfo : EIATTR_PARAM_CBANK
	.align		4
        /*0060*/ 	.byte	0x04, 0x0a
        /*0062*/ 	.short	(.L_435 - .L_434)
	.align		4
.L_434:
        /*0064*/ 	.word	index@(.nv.constant0._Z8reduce06ILj64EEvPdS0_i)
        /*0068*/ 	.short	0x0380
        /*006a*/ 	.short	0x0014


	//----- nvinfo : EIATTR_SW_WAR
	.align		4
.L_435:
        /*006c*/ 	.byte	0x04, 0x36
        /*006e*/ 	.short	(.L_437 - .L_436)
.L_436:
        /*0070*/ 	.word	0x00000008
.L_437:


//--------------------- .nv.info._Z8reduce06ILj128EEvPdS0_i --------------------------
	.section	.nv.info._Z8reduce06ILj128EEvPdS0_i,"",@"SHT_CUDA_INFO"
	.sectionflags	@""
	.align	4


	//----- nvinfo : EIATTR_CUDA_API_VERSION
	.align		4
        /*0000*/ 	.byte	0x04, 0x37
        /*0002*/ 	.short	(.L_439 - .L_438)
.L_438:
        /*0004*/ 	.word	0x00000082


	//----- nvinfo : EIATTR_KPARAM_INFO
	.align		4
.L_439:
        /*0008*/ 	.byte	0x04, 0x17
        /*000a*/ 	.short	(.L_441 - .L_440)
.L_440:
        /*000c*/ 	.word	0x00000000
        /*0010*/ 	.short	0x0002
        /*0012*/ 	.short	0x0010
        /*0014*/ 	.byte	0x00, 0xf0, 0x11, 0x00


	//----- nvinfo : EIATTR_KPARAM_INFO
	.align		4
.L_441:
        /*0018*/ 	.byte	0x04, 0x17
        /*001a*/ 	.short	(.L_443 - .L_442)
.L_442:
        /*001c*/ 	.word	0x00000000
        /*0020*/ 	.short	0x0001
        /*0022*/ 	.short	0x0008
        /*0024*/ 	.byte	0x00, 0xf5, 0x21, 0x00


	//----- nvinfo : EIATTR_KPARAM_INFO
	.align		4
.L_443:
        /*0028*/ 	.byte	0x04, 0x17
        /*002a*/ 	.short	(.L_445 - .L_444)
.L_444:
        /*002c*/ 	.word	0x00000000
        /*0030*/ 	.short	0x0000
        /*0032*/ 	.short	0x0000
        /*0034*/ 	.byte	0x00, 0xf5, 0x21, 0x00


	//----- nvinfo : EIATTR_SPARSE_MMA_MASK
	.align		4
.L_445:
        /*0038*/ 	.byte	0x03, 0x50
        /*003a*/ 	.short	0x0000


	//----- nvinfo : EIATTR_MAXREG_COUNT
	.align		4
        /*003c*/ 	.byte	0x03, 0x1b
        /*003e*/ 	.short	0x00ff


	//----- nvinfo : EIATTR_NUM_BARRIERS
	.align		4
        /*0040*/ 	.byte	0x02, 0x4c
        /*0042*/ 	.byte	0x01
	.zero		1


	//----- nvinfo : EIATTR_MERCURY_ISA_VERSION
	.align		4
        /*0044*/ 	.byte	0x03, 0x5f
        /*0046*/ 	.short	0x0101


	//----- nvinfo : EIATTR_VRC_CTA_INIT_COUNT
	.align		4
        /*0048*/ 	.byte	0x02, 0x4a
	.zero		1
	.zero		1


	//----- nvinfo : EIATTR_EXIT_INSTR_OFFSETS
	.align		4
        /*004c*/ 	.byte	0x04, 0x1c
        /*004e*/ 	.short	(.L_447 - .L_446)


	//   ....[0]....
.L_446:
        /*0050*/ 	.word	0x000001e0


	//   ....[1]....
        /*0054*/ 	.word	0x00000380


	//   ....[2]....
        /*0058*/ 	.word	0x000003d0


	//----- nvinfo : EIATTR_CBANK_PARAM_SIZE
	.align		4
.L_447:
        /*005c*/ 	.byte	0x03, 0x19
        /*005e*/ 	.short	0x0014


	//----- nvinfo : EIATTR_PARAM_CBANK
	.align		4
        /*0060*/ 	.byte	0x04, 0x0a
        /*0062*/ 	.short	(.L_449 - .L_448)
	.align		4
.L_448:
        /*0064*/ 	.word	index@(.nv.constant0._Z8reduce06ILj128EEvPdS0_i)
        /*0068*/ 	.short	0x0380
        /*006a*/ 	.short	0x0014


	//----- nvinfo : EIATTR_SW_WAR
	.align		4
.L_449:
        /*006c*/ 	.byte	0x04, 0x36
        /*006e*/ 	.short	(.L_451 - .L_450)
.L_450:
        /*0070*/ 	.word	0x00000008
.L_451:


//--------------------- .nv.info._Z8reduce06ILj256EEvPdS0_i --------------------------
	.section	.nv.info._Z8reduce06ILj256EEvPdS0_i,"",@"SHT_CUDA_INFO"
	.sectionflags	@""
	.align	4


	//----- nvinfo : EIATTR_CUDA_API_VERSION
	.align		4
        /*0000*/ 	.byte	0x04, 0x37
        /*0002*/ 	.short	(.L_453 - .L_452)
.L_452:
        /*0004*/ 	.word	0x00000082


	//----- nvinfo : EIATTR_KPARAM_INFO
	.align		4
.L_453:
        /*0008*/ 	.byte	0x04, 0x17
        /*000a*/ 	.short	(.L_455 - .L_454)
.L_454:
        /*000c*/ 	.word	0x00000000
        /*0010*/ 	.short	0x0002
        /*0012*/ 	.short	0x0010
        /*0014*/ 	.byte	0x00, 0xf0, 0x11, 0x00


	//----- nvinfo : EIATTR_KPARAM_INFO
	.align		4
.L_455:
        /*0018*/ 	.byte	0x04, 0x17
        /*001a*/ 	.short	(.L_457 - .L_456)
.L_456:
        /*001c*/ 	.word	0x00000000
        /*0020*/ 	.short	0x0001
        /*0022*/ 	.short	0x0008
        /*0024*/ 	.byte	0x00, 0xf5, 0x21, 0x00


	//----- nvinfo : EIATTR_KPARAM_INFO
	.align		4
.L_457:
        /*0028*/ 	.byte	0x04, 0x17
        /*002a*/ 	.short	(.L_459 - .L_458)
.L_458:
        /*002c*/ 	.word	0x00000000
        /*0030*/ 	.short	0x0000
        /*0032*/ 	.short	0x0000
        /*0034*/ 	.byte	0x00, 0xf5, 0x21, 0x00


	//----- nvinfo : EIATTR_SPARSE_MMA_MASK
	.align		4
.L_459:
        /*0038*/ 	.byte	0x03, 0x50
        /*003a*/ 	.short	0x0000


	//----- nvinfo : EIATTR_MAXREG_COUNT
	.align		4
        /*003c*/ 	.byte	0x03, 0x1b
        /*003e*/ 	.short	0x00ff


	//----- nvinfo : EIATTR_NUM_BARRIERS
	.align		4
        /*0040*/ 	.byte	0x02, 0x4c
        /*0042*/ 	.byte	0x01
	.zero		1


	//----- nvinfo : EIATTR_MERCURY_ISA_VERSION
	.align		4
        /*0044*/ 	.byte	0x03, 0x5f
        /*0046*/ 	.short	0x0101


	//----- nvinfo : EIATTR_VRC_CTA_INIT_COUNT
	.align		4
        /*0048*/ 	.byte	0x02, 0x4a
	.zero		1
	.zero		1


	//----- nvinfo : EIATTR_EXIT_INSTR_OFFSETS
	.align		4
        /*004c*/ 	.byte	0x04, 0x1c
        /*004e*/ 	.short	(.L_461 - .L_460)


	//   ....[0]....
.L_460:
        /*0050*/ 	.word	0x00000240


	//   ....[1]....
        /*0054*/ 	.word	0x000003e0


	//   ....[2]....
        /*0058*/ 	.word	0x00000430


	//----- nvinfo : EIATTR_CBANK_PARAM_SIZE
	.align		4
.L_461:
        /*005c*/ 	.byte	0x03, 0x19
        /*005e*/ 	.short	0x0014


	//----- nvinfo : EIATTR_PARAM_CBANK
	.align		4
        /*0060*/ 	.byte	0x04, 0x0a
        /*0062*/ 	.short	(.L_463 - .L_462)
	.align		4
.L_462:
        /*0064*/ 	.word	index@(.nv.constant0._Z8reduce06ILj256EEvPdS0_i)
        /*0068*/ 	.short	0x0380
        /*006a*/ 	.short	0x0014


	//----- nvinfo : EIATTR_SW_WAR
	.align		4
.L_463:
        /*006c*/ 	.byte	0x04, 0x36
        /*006e*/ 	.short	(.L_465 - .L_464)
.L_464:
        /*0070*/ 	.word	0x00000008
.L_465:


//--------------------- .nv.info._Z8reduce06ILj512EEvPdS0_i --------------------------
	.section	.nv.info._Z8reduce06ILj512EEvPdS0_i,"",@"SHT_CUDA_INFO"
	.sectionflags	@""
	.align	4


	//----- nvinfo : EIATTR_CUDA_API_VERSION
	.align		4
        /*0000*/ 	.byte	0x04, 0x37
        /*0002*/ 	.short	(.L_467 - .L_466)
.L_466:
        /*0004*/ 	.word	0x00000082


	//----- nvinfo : EIATTR_KPARAM_INFO
	.align		4
.L_467:
        /*0008*/ 	.byte	0x04, 0x17
        /*000a*/ 	.short	(.L_469 - .L_468)
.L_468:
        /*000c*/ 	.word	0x00000000
        /*0010*/ 	.short	0x0002
        /*0012*/ 	.short	0x0010
        /*0014*/ 	.byte	0x00, 0xf0, 0x11, 0x00


	//----- nvinfo : EIATTR_KPARAM_INFO
	.align		4
.L_469:
        /*0018*/ 	.byte	0x04, 0x17
        /*001a*/ 	.short	(.L_471 - .L_470)
.L_470:
        /*001c*/ 	.word	0x00000000
        /*0020*/ 	.short	0x0001
        /*0022*/ 	.short	0x0008
        /*0024*/ 	.byte	0x00, 0xf5, 0x21, 0x00


	//----- nvinfo : EIATTR_KPARAM_INFO
	.align		4
.L_471:
        /*0028*/ 	.byte	0x04, 0x17
        /*002a*/ 	.short	(.L_473 - .L_472)
.L_472:
        /*002c*/ 	.word	0x00000000
        /*0030*/ 	.short	0x0000
        /*0032*/ 	.short	0x0000
        /*0034*/ 	.byte	0x00, 0xf5, 0x21, 0x00


	//----- nvinfo : EIATTR_SPARSE_MMA_MASK
	.align		4
.L_473:
        /*0038*/ 	.byte	0x03, 0x50
        /*003a*/ 	.short	0x0000


	//----- nvinfo : EIATTR_MAXREG_COUNT
	.align		4
        /*003c*/ 	.byte	0x03, 0x1b
        /*003e*/ 	.short	0x00ff


	//----- nvinfo : EIATTR_NUM_BARRIERS
	.align		4
        /*0040*/ 	.byte	0x02, 0x4c
        /*0042*/ 	.byte	0x01
	.zero		1


	//----- nvinfo : EIATTR_MERCURY_ISA_VERSION
	.align		4
        /*0044*/ 	.byte	0x03, 0x5f
        /*0046*/ 	.short	0x0101


	//----- nvinfo : EIATTR_VRC_CTA_INIT_COUNT
	.align		4
        /*0048*/ 	.byte	0x02, 0x4a
	.zero		1
	.zero		1


	//----- nvinfo : EIATTR_EXIT_INSTR_OFFSETS
	.align		4
        /*004c*/ 	.byte	0x04, 0x1c
        /*004e*/ 	.short	(.L_475 - .L_474)


	//   ....[0]....
.L_474:
        /*0050*/ 	.word	0x000002a0


	//   ....[1]....
        /*0054*/ 	.word	0x00000440


	//   ....[2]....
        /*0058*/ 	.word	0x00000490


	//----- nvinfo : EIATTR_CBANK_PARAM_SIZE
	.align		4
.L_475:
        /*005c*/ 	.byte	0x03, 0x19
        /*005e*/ 	.short	0x0014


	//----- nvinfo : EIATTR_PARAM_CBANK
	.align		4
        /*0060*/ 	.byte	0x04, 0x0a
        /*0062*/ 	.short	(.L_477 - .L_476)
	.align		4
.L_476:
        /*0064*/ 	.word	index@(.nv.constant0._Z8reduce06ILj512EEvPdS0_i)
        /*0068*/ 	.short	0x0380
        /*006a*/ 	.short	0x0014


	//----- nvinfo : EIATTR_SW_WAR
	.align		4
.L_477:
        /*006c*/ 	.byte	0x04, 0x36
        /*006e*/ 	.short	(.L_479 - .L_478)
.L_478:
        /*0070*/ 	.word	0x00000008
.L_479:


//--------------------- .nv.info._Z8reduce06ILj1024EEvPdS0_i --------------------------
	.section	.nv.info._Z8reduce06ILj1024EEvPdS0_i,"",@"SHT_CUDA_INFO"
	.sectionflags	@""
	.align	4


	//----- nvinfo : EIATTR_CUDA_API_VERSION
	.align		4
        /*0000*/ 	.byte	0x04, 0x37
        /*0002*/ 	.short	(.L_481 - .L_480)
.L_480:
        /*0004*/ 	.word	0x00000082


	//----- nvinfo : EIATTR_KPARAM_INFO
	.align		4
.L_481:
        /*0008*/ 	.byte	0x04, 0x17
        /*000a*/ 	.short	(.L_483 - .L_482)
.L_482:
        /*000c*/ 	.word	0x00000000
        /*0010*/ 	.short	0x0002
        /*0012*/ 	.short	0x0010
        /*0014*/ 	.byte	0x00, 0xf0, 0x11, 0x00


	//----- nvinfo : EIATTR_KPARAM_INFO
	.align		4
.L_483:
        /*0018*/ 	.byte	0x04, 0x17
        /*001a*/ 	.short	(.L_485 - .L_484)
.L_484:
        /*001c*/ 	.word	0x00000000
        /*0020*/ 	.short	0x0001
        /*0022*/ 	.short	0x0008
        /*0024*/ 	.byte	0x00, 0xf5, 0x21, 0x00


	//----- nvinfo : EIATTR_KPARAM_INFO
	.align		4
.L_485:
        /*0028*/ 	.byte	0x04, 0x17
        /*002a*/ 	.short	(.L_487 - .L_486)
.L_486:
        /*002c*/ 	.word	0x00000000
        /*0030*/ 	.short	0x0000
        /*0032*/ 	.short	0x0000
        /*0034*/ 	.byte	0x00, 0xf5, 0x21, 0x00


	//----- nvinfo : EIATTR_SPARSE_MMA_MASK
	.align		4
.L_487:
        /*0038*/ 	.byte	0x03, 0x50
        /*003a*/ 	.short	0x0000


	//----- nvinfo : EIATTR_MAXREG_COUNT
	.align		4
        /*003c*/ 	.byte	0x03, 0x1b
        /*003e*/ 	.short	0x00ff


	//----- nvinfo : EIATTR_NUM_BARRIERS
	.align		4
        /*0040*/ 	.byte	0x02, 0x4c
        /*0042*/ 	.byte	0x01
	.zero		1


	//----- nvinfo : EIATTR_MERCURY_ISA_VERSION
	.align		4
        /*0044*/ 	.byte	0x03, 0x5f
        /*0046*/ 	.short	0x0101


	//----- nvinfo : EIATTR_VRC_CTA_INIT_COUNT
	.align		4
        /*0048*/ 	.byte	0x02, 0x4a
	.zero		1
	.zero		1


	//----- nvinfo : EIATTR_EXIT_INSTR_OFFSETS
	.align		4
        /*004c*/ 	.byte	0x04, 0x1c
        /*004e*/ 	.short	(.L_489 - .L_488)


	//   ....[0]....
.L_488:
        /*0050*/ 	.word	0x00000300


	//   ....[1]....
        /*0054*/ 	.word	0x000004a0


	//   ....[2]....
        /*0058*/ 	.word	0x000004f0


	//----- nvinfo : EIATTR_CBANK_PARAM_SIZE
	.align		4
.L_489:
        /*005c*/ 	.byte	0x03, 0x19
        /*005e*/ 	.short	0x0014


	//----- nvinfo : EIATTR_PARAM_CBANK
	.align		4
        /*0060*/ 	.byte	0x04, 0x0a
        /*0062*/ 	.short	(.L_491 - .L_490)
	.align		4
.L_490:
        /*0064*/ 	.word	index@(.nv.constant0._Z8reduce06ILj1024EEvPdS0_i)
        /*0068*/ 	.short	0x0380
        /*006a*/ 	.short	0x0014


	//----- nvinfo : EIATTR_SW_WAR
	.align		4
.L_491:
        /*006c*/ 	.byte	0x04, 0x36
        /*006e*/ 	.short	(.L_493 - .L_492)
.L_492:
        /*0070*/ 	.word	0x00000008
.L_493:


//--------------------- .nv.info._Z7kernel5PdS_i  --------------------------
	.section	.nv.info._Z7kernel5PdS_i,"",@"SHT_CUDA_INFO"
	.sectionflags	@""
	.align	4


	//----- nvinfo : EIATTR_CUDA_API_VERSION
	.align		4
        /*0000*/ 	.byte	0x04, 0x37
        /*0002*/ 	.short	(.L_495 - .L_494)
.L_494:
        /*0004*/ 	.word	0x00000082


	//----- nvinfo : EIATTR_KPARAM_INFO
	.align		4
.L_495:
        /*0008*/ 	.byte	0x04, 0x17
        /*000a*/ 	.short	(.L_497 - .L_496)
.L_496:
        /*000c*/ 	.word	0x00000000
        /*0010*/ 	.short	0x0002
        /*0012*/ 	.short	0x0010
        /*0014*/ 	.byte	0x00, 0xf0, 0x11, 0x00


	//----- nvinfo : EIATTR_KPARAM_INFO
	.align		4
.L_497:
        /*0018*/ 	.byte	0x04, 0x17
        /*001a*/ 	.short	(.L_499 - .L_498)
.L_498:
        /*001c*/ 	.word	0x00000000
        /*0020*/ 	.short	0x0001
        /*0022*/ 	.short	0x0008
        /*0024*/ 	.byte	0x00, 0xf5, 0x21, 0x00


	//----- nvinfo : EIATTR_KPARAM_INFO
	.align		4
.L_499:
        /*0028*/ 	.byte	0x04, 0x17
        /*002a*/ 	.short	(.L_501 - .L_500)
.L_500:
        /*002c*/ 	.word	0x00000000
        /*0030*/ 	.short	0x0000
        /*0032*/ 	.short	0x0000
        /*0034*/ 	.byte	0x00, 0xf5, 0x21, 0x00


	//----- nvinfo : EIATTR_SPARSE_MMA_MASK
	.align		4
.L_501:
        /*0038*/ 	.byte	0x03, 0x50
        /*003a*/ 	.short	0x0000


	//----- nvinfo : EIATTR_MAXREG_COUNT
	.align		4
        /*003c*/ 	.byte	0x03, 0x1b
        /*003e*/ 	.short	0x00ff


	//----- nvinfo : EIATTR_NUM_BARRIERS
	.align		4
        /*0040*/ 	.byte	0x02, 0x4c
        /*0042*/ 	.byte	0x01
	.zero		1


	//----- nvinfo : EIATTR_MERCURY_ISA_VERSION
	.align		4
        /*0044*/ 	.byte	0x03, 0x5f
        /*0046*/ 	.short	0x0101


	//----- nvinfo : EIATTR_VRC_CTA_INIT_COUNT
	.align		4
        /*0048*/ 	.byte	0x02, 0x4a
	.zero		1
	.zero		1


	//----- nvinfo : EIATTR_EXIT_INSTR_OFFSETS
	.align		4
        /*004c*/ 	.byte	0x04, 0x1c
        /*004e*/ 	.short	(.L_503 - .L_502)


	//   ....[0]....
.L_502:
        /*0050*/ 	.word	0x000002a0


	//   ....[1]....
        /*0054*/ 	.word	0x00000440


	//   ....[2]....
        /*0058*/ 	.word	0x000004c0


	//----- nvinfo : EIATTR_CBANK_PARAM_SIZE
	.align		4
.L_503:
        /*005c*/ 	.byte	0x03, 0x19
        /*005e*/ 	.short	0x0014


	//----- nvinfo : EIATTR_PARAM_CBANK
	.align		4
        /*0060*/ 	.byte	0x04, 0x0a
        /*0062*/ 	.short	(.L_505 - .L_504)
	.align		4
.L_504:
        /*0064*/ 	.word	index@(.nv.constant0._Z7kernel5PdS_i)
        /*0068*/ 	.short	0x0380
        /*006a*/ 	.short	0x0014


	//----- nvinfo : EIATTR_SW_WAR
	.align		4
.L_505:
        /*006c*/ 	.byte	0x04, 0x36
        /*006e*/ 	.short	(.L_507 - .L_506)
.L_506:
        /*0070*/ 	.word	0x00000008
.L_507:


//--------------------- .nv.info._Z7kernel4PdS_i  --------------------------
	.section	.nv.info._Z7kernel4PdS_i,"",@"SHT_CUDA_INFO"
	.sectionflags	@""
	.align	4


	//----- nvinfo : EIATTR_CUDA_API_VERSION
	.align		4
        /*0000*/ 	.byte	0x04, 0x37
        /*0002*/ 	.short	(.L_509 - .L_508)
.L_508:
        /*0004*/ 	.word	0x00000082


	//----- nvinfo : EIATTR_KPARAM_INFO
	.align		4
.L_509:
        /*0008*/ 	.byte	0x04, 0x17
        /*000a*/ 	.short	(.L_511 - .L_510)
.L_510:
        /*000c*/ 	.word	0x00000000
        /*0010*/ 	.short	0x0002
        /*0012*/ 	.short	0x0010
        /*0014*/ 	.byte	0x00, 0xf0, 0x11, 0x00


	//----- nvinfo : EIATTR_KPARAM_INFO
	.align		4
.L_511:
        /*0018*/ 	.byte	0x04, 0x17
        /*001a*/ 	.short	(.L_513 - .L_512)
.L_512:
        /*001c*/ 	.word	0x00000000
        /*0020*/ 	.short	0x0001
        /*0022*/ 	.short	0x0008
        /*0024*/ 	.byte	0x00, 0xf5, 0x21, 0x00


	//----- nvinfo : EIATTR_KPARAM_INFO
	.align		4
.L_513:
        /*0028*/ 	.byte	0x04, 0x17
        /*002a*/ 	.short	(.L_515 - .L_514)
.L_514:
        /*002c*/ 	.word	0x00000000
        /*0030*/ 	.short	0x0000
        /*0032*/ 	.short	0x0000
        /*0034*/ 	.byte	0x00, 0xf5, 0x21, 0x00


	//----- nvinfo : EIATTR_SPARSE_MMA_MASK
	.align		4
.L_515:
        /*0038*/ 	.byte	0x03, 0x50
        /*003a*/ 	.short	0x0000


	//----- nvinfo : EIATTR_MAXREG_COUNT
	.align		4
        /*003c*/ 	.byte	0x03, 0x1b
        /*003e*/ 	.short	0x00ff


	//----- nvinfo : EIATTR_NUM_BARRIERS
	.align		4
        /*0040*/ 	.byte	0x02, 0x4c
        /*0042*/ 	.byte	0x01
	.zero		1


	//----- nvinfo : EIATTR_MERCURY_ISA_VERSION
	.align		4
        /*0044*/ 	.byte	0x03, 0x5f
        /*0046*/ 	.short	0x0101


	//----- nvinfo : EIATTR_VRC_CTA_INIT_COUNT
	.align		4
        /*0048*/ 	.byte	0x02, 0x4a
	.zero		1
	.zero		1


	//----- nvinfo : EIATTR_EXIT_INSTR_OFFSETS
	.align		4
        /*004c*/ 	.byte	0x04, 0x1c
        /*004e*/ 	.short	(.L_517 - .L_516)


	//   ....[0]....
.L_516:
        /*0050*/ 	.word	0x00000290


	//   ....[1]....
        /*0054*/ 	.word	0x00000310


	//----- nvinfo : EIATTR_CBANK_PARAM_SIZE
	.align		4
.L_517:
        /*0058*/ 	.byte	0x03, 0x19
        /*005a*/ 	.short	0x0014


	//----- nvinfo : EIATTR_PARAM_CBANK
	.align		4
        /*005c*/ 	.byte	0x04, 0x0a
        /*005e*/ 	.short	(.L_519 - .L_518)
	.align		4
.L_518:
        /*0060*/ 	.word	index@(.nv.constant0._Z7kernel4PdS_i)
        /*0064*/ 	.short	0x0380
        /*0066*/ 	.short	0x0014


	//----- nvinfo : EIATTR_SW_WAR
	.align		4
.L_519:
        /*0068*/ 	.byte	0x04, 0x36
        /*006a*/ 	.short	(.L_521 - .L_520)
.L_520:
        /*006c*/ 	.word	0x00000008
.L_521:


//--------------------- .nv.info._Z7kernel3PdS_i  --------------------------
	.section	.nv.info._Z7kernel3PdS_i,"",@"SHT_CUDA_INFO"
	.sectionflags	@""
	.align	4


	//----- nvinfo : EIATTR_CUDA_API_VERSION
	.align		4
        /*0000*/ 	.byte	0x04, 0x37
        /*0002*/ 	.short	(.L_523 - .L_522)
.L_522:
        /*0004*/ 	.word	0x00000082


	//----- nvinfo : EIATTR_KPARAM_INFO
	.align		4
.L_523:
        /*0008*/ 	.byte	0x04, 0x17
        /*000a*/ 	.short	(.L_525 - .L_524)
.L_524:
        /*000c*/ 	.word	0x00000000
        /*0010*/ 	.short	0x0002
        /*0012*/ 	.short	0x0010
        /*0014*/ 	.byte	0x00, 0xf0, 0x11, 0x00


	//----- nvinfo : EIATTR_KPARAM_INFO
	.align		4
.L_525:
        /*0018*/ 	.byte	0x04, 0x17
        /*001a*/ 	.short	(.L_527 - .L_526)
.L_526:
        /*001c*/ 	.word	0x00000000
        /*0020*/ 	.short	0x0001
        /*0022*/ 	.short	0x0008
        /*0024*/ 	.byte	0x00, 0xf5, 0x21, 0x00


	//----- nvinfo : EIATTR_KPARAM_INFO
	.align		4
.L_527:
        /*0028*/ 	.byte	0x04, 0x17
        /*002a*/ 	.short	(.L_529 - .L_528)
.L_528:
        /*002c*/ 	.word	0x00000000
        /*0030*/ 	.short	0x0000
        /*0032*/ 	.short	0x0000
        /*0034*/ 	.byte	0x00, 0xf5, 0x21, 0x00


	//----- nvinfo : EIATTR_SPARSE_MMA_MASK
	.align		4
.L_529:
        /*0038*/ 	.byte	0x03, 0x50
        /*003a*/ 	.short	0x0000


	//----- nvinfo : EIATTR_MAXREG_COUNT
	.align		4
        /*003c*/ 	.byte	0x03, 0x1b
        /*003e*/ 	.short	0x00ff


	//----- nvinfo : EIATTR_NUM_BARRIERS
	.align		4
        /*0040*/ 	.byte	0x02, 0x4c
        /*0042*/ 	.byte	0x01
	.zero		1


	//----- nvinfo : EIATTR_MERCURY_ISA_VERSION
	.align		4
        /*0044*/ 	.byte	0x03, 0x5f
        /*0046*/ 	.short	0x0101


	//----- nvinfo : EIATTR_VRC_CTA_INIT_COUNT
	.align		4
        /*0048*/ 	.byte	0x02, 0x4a
	.zero		1
	.zero		1


	//----- nvinfo : EIATTR_EXIT_INSTR_OFFSETS
	.align		4
        /*004c*/ 	.byte	0x04, 0x1c
        /*004e*/ 	.short	(.L_531 - .L_530)


	//   ....[0]....
.L_530:
        /*0050*/ 	.word	0x00000240


	//   ....[1]....
        /*0054*/ 	.word	0x000002c0


	//----- nvinfo : EIATTR_CBANK_PARAM_SIZE
	.align		4
.L_531:
        /*0058*/ 	.byte	0x03, 0x19
        /*005a*/ 	.short	0x0014


	//----- nvinfo : EIATTR_PARAM_CBANK
	.align		4
        /*005c*/ 	.byte	0x04, 0x0a
        /*005e*/ 	.short	(.L_533 - .L_532)
	.align		4
.L_532:
        /*0060*/ 	.word	index@(.nv.constant0._Z7kernel3PdS_i)
        /*0064*/ 	.short	0x0380
        /*0066*/ 	.short	0x0014


	//----- nvinfo : EIATTR_SW_WAR
	.align		4
.L_533:
        /*0068*/ 	.byte	0x04, 0x36
        /*006a*/ 	.short	(.L_535 - .L_534)
.L_534:
        /*006c*/ 	.word	0x00000008
.L_535:


//--------------------- .nv.info._Z7kernel2PdS_i  --------------------------
	.section	.nv.info._Z7kernel2PdS_i,"",@"SHT_CUDA_INFO"
	.sectionflags	@""
	.align	4


	//----- nvinfo : EIATTR_CUDA_API_VERSION
	.align		4
        /*0000*/ 	.byte	0x04, 0x37
        /*0002*/ 	.short	(.L_537 - .L_536)
.L_536:
        /*0004*/ 	.word	0x00000082


	//----- nvinfo : EIATTR_KPARAM_INFO
	.align		4
.L_537:
        /*0008*/ 	.byte	0x04, 0x17
        /*000a*/ 	.short	(.L_539 - .L_538)
.L_538:
        /*000c*/ 	.word	0x00000000
        /*0010*/ 	.short	0x0002
        /*0012*/ 	.short	0x0010
        /*0014*/ 	.byte	0x00, 0xf0, 0x11, 0x00


	//----- nvinfo : EIATTR_KPARAM_INFO
	.align		4
.L_539:
        /*0018*/ 	.byte	0x04, 0x17
        /*001a*/ 	.short	(.L_541 - .L_540)
.L_540:
        /*001c*/ 	.word	0x00000000
        /*0020*/ 	.short	0x0001
        /*0022*/ 	.short	0x0008
        /*0024*/ 	.byte	0x00, 0xf5, 0x21, 0x00


	//----- nvinfo : EIATTR_KPARAM_INFO
	.align		4
.L_541:
        /*0028*/ 	.byte	0x04, 0x17
        /*002a*/ 	.short	(.L_543 - .L_542)
.L_542:
        /*002c*/ 	.word	0x00000000
        /*0030*/ 	.short	0x0000
        /*0032*/ 	.short	0x0000
        /*0034*/ 	.byte	0x00, 0xf5, 0x21, 0x00


	//----- nvinfo : EIATTR_SPARSE_MMA_MASK
	.align		4
.L_543:
        /*0038*/ 	.byte	0x03, 0x50
        /*003a*/ 	.short	0x0000


	//----- nvinfo : EIATTR_MAXREG_COUNT
	.align		4
        /*003c*/ 	.byte	0x03, 0x1b
        /*003e*/ 	.short	0x00ff


	//----- nvinfo : EIATTR_NUM_BARRIERS
	.align		4
        /*0040*/ 	.byte	0x02, 0x4c
        /*0042*/ 	.byte	0x01
	.zero		1


	//----- nvinfo : EIATTR_MERCURY_ISA_VERSION
	.align		4
        /*0044*/ 	.byte	0x03, 0x5f
        /*0046*/ 	.short	0x0101


	//----- nvinfo : EIATTR_VRC_CTA_INIT_COUNT
	.align		4
        /*0048*/ 	.byte	0x02, 0x4a
	.zero		1
	.zero		1


	//----- nvinfo : EIATTR_EXIT_INSTR_OFFSETS
	.align		4
        /*004c*/ 	.byte	0x04, 0x1c
        /*004e*/ 	.short	(.L_545 - .L_544)


	//   ....[0]....
.L_544:
        /*0050*/ 	.word	0x00000300


	//   ....[1]....
        /*0054*/ 	.word	0x00000380


	//----- nvinfo : EIATTR_CRS_STACK_SIZE
	.align		4
.L_545:
        /*0058*/ 	.byte	0x04, 0x1e
        /*005a*/ 	.short	(.L_547 - .L_546)
.L_546:
        /*005c*/ 	.word	0x00000000


	//----- nvinfo : EIATTR_CBANK_PARAM_SIZE
	.align		4
.L_547:
        /*0060*/ 	.byte	0x03, 0x19
        /*0062*/ 	.short	0x0014


	//----- nvinfo : EIATTR_PARAM_CBANK
	.align		4
        /*0064*/ 	.byte	0x04, 0x0a
        /*0066*/ 	.short	(.L_549 - .L_548)
	.align		4
.L_548:
        /*0068*/ 	.word	index@(.nv.constant0._Z7kernel2PdS_i)
        /*006c*/ 	.short	0x0380
        /*006e*/ 	.short	0x0014


	//----- nvinfo : EIATTR_SW_WAR
	.align		4
.L_549:
        /*0070*/ 	.byte	0x04, 0x36
        /*0072*/ 	.short	(.L_551 - .L_550)
.L_550:
        /*0074*/ 	.word	0x00000008
.L_551:


//--------------------- .nv.info._Z7kernel1PdS_i  --------------------------
	.section	.nv.info._Z7kernel1PdS_i,"",@"SHT_CUDA_INFO"
	.sectionflags	@""
	.align	4


	//----- nvinfo : EIATTR_CUDA_API_VERSION
	.align		4
        /*0000*/ 	.byte	0x04, 0x37
        /*0002*/ 	.short	(.L_553 - .L_552)
.L_552:
        /*0004*/ 	.word	0x00000082


	//----- nvinfo : EIATTR_KPARAM_INFO
	.align		4
.L_553:
        /*0008*/ 	.byte	0x04, 0x17
        /*000a*/ 	.short	(.L_555 - .L_554)
.L_554:
        /*000c*/ 	.word	0x00000000
        /*0010*/ 	.short	0x0002
        /*0012*/ 	.short	0x0010
        /*0014*/ 	.byte	0x00, 0xf0, 0x11, 0x00


	//----- nvinfo : EIATTR_KPARAM_INFO
	.align		4
.L_555:
        /*0018*/ 	.byte	0x04, 0x17
        /*001a*/ 	.short	(.L_557 - .L_556)
.L_556:
        /*001c*/ 	.word	0x00000000
        /*0020*/ 	.short	0x0001
        /*0022*/ 	.short	0x0008
        /*0024*/ 	.byte	0x00, 0xf5, 0x21, 0x00


	//----- nvinfo : EIATTR_KPARAM_INFO
	.align		4
.L_557:
        /*0028*/ 	.byte	0x04, 0x17
        /*002a*/ 	.short	(.L_559 - .L_558)
.L_558:
        /*002c*/ 	.word	0x00000000
        /*0030*/ 	.short	0x0000
        /*0032*/ 	.short	0x0000
        /*0034*/ 	.byte	0x00, 0xf5, 0x21, 0x00


	//----- nvinfo : EIATTR_SPARSE_MMA_MASK
	.align		4
.L_559:
        /*0038*/ 	.byte	0x03, 0x50
        /*003a*/ 	.short	0x0000


	//----- nvinfo : EIATTR_MAXREG_COUNT
	.align		4
        /*003c*/ 	.byte	0x03, 0x1b
        /*003e*/ 	.short	0x00ff


	//----- nvinfo : EIATTR_NUM_BARRIERS
	.align		4
        /*0040*/ 	.byte	0x02, 0x4c
        /*0042*/ 	.byte	0x01
	.zero		1


	//----- nvinfo : EIATTR_MERCURY_ISA_VERSION
	.align		4
        /*0044*/ 	.byte	0x03, 0x5f
        /*0046*/ 	.short	0x0101


	//----- nvinfo : EIATTR_VRC_CTA_INIT_COUNT
	.align		4
        /*0048*/ 	.byte	0x02, 0x4a
	.zero		1
	.zero		1


	//----- nvinfo : EIATTR_EXIT_INSTR_OFFSETS
	.align		4
        /*004c*/ 	.byte	0x04, 0x1c
        /*004e*/ 	.short	(.L_561 - .L_560)


	//   ....[0]....
.L_560:
        /*0050*/ 	.word	0x00000250


	//   ....[1]....
        /*0054*/ 	.word	0x000002d0


	//----- nvinfo : EIATTR_CBANK_PARAM_SIZE
	.align		4
.L_561:
        /*0058*/ 	.byte	0x03, 0x19
        /*005a*/ 	.short	0x0014


	//----- nvinfo : EIATTR_PARAM_CBANK
	.align		4
        /*005c*/ 	.byte	0x04, 0x0a
        /*005e*/ 	.short	(.L_563 - .L_562)
	.align		4
.L_562:
        /*0060*/ 	.word	index@(.nv.constant0._Z7kernel1PdS_i)
        /*0064*/ 	.short	0x0380
        /*0066*/ 	.short	0x0014


	//----- nvinfo : EIATTR_SW_WAR
	.align		4
.L_563:
        /*0068*/ 	.byte	0x04, 0x36
        /*006a*/ 	.short	(.L_565 - .L_564)
.L_564:
        /*006c*/ 	.word	0x00000008
.L_565:


//--------------------- .nv.callgraph             --------------------------
	.section	.nv.callgraph,"",@"SHT_CUDA_CALLGRAPH"
	.align	4
	.sectionentsize	8
	.align		4
        /*0000*/ 	.word	0x00000000
	.align		4
        /*0004*/ 	.word	0xffffffff
	.align		4
        /*0008*/ 	.word	0x00000000
	.align		4
        /*000c*/ 	.word	0xfffffffe
	.align		4
        /*0010*/ 	.word	0x00000000
	.align		4
        /*0014*/ 	.word	0xfffffffd
	.align		4
        /*0018*/ 	.word	0x00000000
	.align		4
        /*001c*/ 	.word	0xfffffffc


//--------------------- .text._Z8reduce07ILj1EEvPdS0_i --------------------------
	.section	.text._Z8reduce07ILj1EEvPdS0_i,"ax",@progbits
	.align	128
        .global         _Z8reduce07ILj1EEvPdS0_i
        .type           _Z8reduce07ILj1EEvPdS0_i,@function
        .size           _Z8reduce07ILj1EEvPdS0_i,(.L_x_88 - _Z8reduce07ILj1EEvPdS0_i)
        .other          _Z8reduce07ILj1EEvPdS0_i,@"STO_CUDA_ENTRY STV_DEFAULT"
_Z8reduce07ILj1EEvPdS0_i:
.text._Z8reduce07ILj1EEvPdS0_i:
[----:B------:R-:W-:Y:S08]  /*0000*/  LDC R1, c[0x0][0x37c] ;  /* 0x0000df00ff017b82 */ /* 0x000ff00000000800 */
[----:B------:R-:W0:Y:S01]  /*0010*/  S2UR UR5, SR_CgaCtaId ;  /* 0x00000000000579c3 */ /* 0x000e220000008800 */
[----:B------:R-:W1:Y:S01]  /*0020*/  S2R R15, SR_TID.X ;  /* 0x00000000000f7919 */ /* 0x000e620000002100 */
[----:B------:R-:W2:Y:S01]  /*0030*/  LDCU UR6, c[0x0][0x360] ;  /* 0x00006c00ff0677ac */ /* 0x000ea20008000800 */
[----:B------:R-:W-:Y:S01]  /*0040*/  BSSY.RECONVERGENT B0, `(.L_x_0) ;  /* 0x000001a000007945 */ /* 0x000fe20003800200 */
[----:B------:R-:W2:Y:S01]  /*0050*/  S2R R17, SR_CTAID.X ;  /* 0x0000000000117919 */ /* 0x000ea20000002500 */
[----:B------:R-:W-:-:S02]  /*0060*/  UMOV UR4, 0x400 ;  /* 0x0000040000047882 */ /* 0x000fc40000000000 */
[----:B0-----:R-:W-:Y:S01]  /*0070*/  ULEA UR4, UR5, UR4, 0x18 ;  /* 0x0000000405047291 */ /* 0x001fe2000f8ec0ff */
[----:B------:R-:W0:Y:S05]  /*0080*/  LDCU UR5, c[0x0][0x390] ;  /* 0x00007200ff0577ac */ /* 0x000e2a0008000800 */
[----:B-1----:R-:W-:Y:S01]  /*0090*/  LEA R13, R15, UR4, 0x3 ;  /* 0x000000040f0d7c11 */ /* 0x002fe2000f8e18ff */
[----:B--2---:R-:W-:-:S04]  /*00a0*/  IMAD R0, R17, UR6, RZ ;  /* 0x0000000611007c24 */ /* 0x004fc8000f8e02ff */
[----:B------:R1:W-:Y:S01]  /*00b0*/  STS.64 [R13], RZ ;  /* 0x000000ff0d007388 */ /* 0x0003e20000000a00 */
[----:B------:R-:W2:Y:S01]  /*00c0*/  LDCU.64 UR6, c[0x0][0x358] ;  /* 0x00006b00ff0677ac */ /* 0x000ea20008000a00 */
[----:B------:R-:W-:-:S05]  /*00d0*/  IMAD R0, R0, 0x2, R15 ;  /* 0x0000000200007824 */ /* 0x000fca00078e020f */
[----:B0-----:R-:W-:-:S13]  /*00e0*/  ISETP.GE.U32.AND P0, PT, R0, UR5, PT ;  /* 0x0000000500007c0c */ /* 0x001fda000bf06070 */
[----:B-12---:R-:W-:Y:S05]  /*00f0*/  @P0 BRA `(.L_x_1) ;  /* 0x0000000000380947 */ /* 0x006fea0003800000 */
[----:B------:R-:W0:Y:S01]  /*0100*/  LDC R19, c[0x0][0x370] ;  /* 0x0000dc00ff137b82 */ /* 0x000e220000000800 */
[----:B------:R-:W-:Y:S01]  /*0110*/  BSSY.RECONVERGENT B1, `(.L_x_2) ;  /* 0x000000b000017945 */ /* 0x000fe20003800200 */
[----:B------:R-:W-:-:S06]  /*0120*/  CS2R R2, SRZ ;  /* 0x0000000000027805 */ /* 0x000fcc000001ff00 */
[----:B------:R-:W1:Y:S02]  /*0130*/  LDC.64 R10, c[0x0][0x380] ;  /* 0x0000e000ff0a7b82 */ /* 0x000e640000000a00 */
.L_x_3:
[----:B-1----:R-:W-:-:S05]  /*0140*/  IMAD.WIDE.U32 R4, R0, 0x8, R10 ;  /* 0x0000000800047825 */ /* 0x002fca00078e000a */
[----:B------:R-:W2:Y:S04]  /*0150*/  LDG.E.64 R6, desc[UR6][R4.64] ;  /* 0x0000000604067981 */ /* 0x000ea8000c1e1b00 */
[----:B------:R-:W2:Y:S01]  /*0160*/  LDG.E.64 R8, desc[UR6][R4.64+0x8] ;  /* 0x0000080604087981 */ /* 0x000ea2000c1e1b00 */
[----:B0-----:R-:W-:-:S05]  /*0170*/  IMAD R0, R19, 0x2, R0 ;  /* 0x0000000213007824 */ /* 0x001fca00078e0200 */
[----:B------:R-:W-:Y:S01]  /*0180*/  ISETP.GE.U32.AND P0, PT, R0, UR5, PT ;  /* 0x0000000500007c0c */ /* 0x000fe2000bf06070 */
[----:B--2---:R-:W-:-:S08]  /*0190*/  DADD R6, R6, R8 ;  /* 0x0000000006067229 */ /* 0x004fd00000000008 */
[----:B------:R-:W-:-:S04]  /*01a0*/  DADD R2, R6, R2 ;  /* 0x0000000006027229 */ /* 0x000fc80000000002 */
[----:B------:R-:W-:Y:S07]  /*01b0*/  @!P0 BRA `(.L_x_3) ;  /* 0xfffffffc00e08947 */ /* 0x000fee000383ffff */
[----:B------:R-:W-:Y:S05]  /*01c0*/  BSYNC.RECONVERGENT B1 ;  /* 0x0000000000017941 */ /* 0x000fea0003800200 */
.L_x_2:
[----:B------:R0:W-:Y:S02]  /*01d0*/  STS.64 [R13], R2 ;  /* 0x000000020d007388 */ /* 0x0001e40000000a00 */
.L_x_1:
[----:B------:R-:W-:Y:S05]  /*01e0*/  BSYNC.RECONVERGENT B0 ;  /* 0x0000000000007941 */ /* 0x000fea0003800200 */
.L_x_0:
[----:B------:R-:W-:Y:S01]  /*01f0*/  BAR.SYNC.DEFER_BLOCKING 0x0 ;  /* 0x0000000000007b1d */ /* 0x000fe20000010000 */
[----:B------:R-:W-:-:S13]  /*0200*/  ISETP.NE.AND P0, PT, R15, RZ, PT ;  /* 0x000000ff0f00720c */ /* 0x000fda0003f05270 */
[----:B------:R-:W-:Y:S05]  /*0210*/  @P0 EXIT ;  /* 0x000000000000094d */ /* 0x000fea0003800000 */
[----:B0-----:R-:W0:Y:S01]  /*0220*/  LDS.64 R2, [UR4] ;  /* 0x00000004ff027984 */ /* 0x001e220008000a00 */
[----:B------:R-:W1:Y:S02]  /*0230*/  LDC.64 R4, c[0x0][0x388] ;  /* 0x0000e200ff047b82 */ /* 0x000e640000000a00 */
[----:B-1----:R-:W-:-:S05]  /*0240*/  IMAD.WIDE.U32 R4, R17, 0x8, R4 ;  /* 0x0000000811047825 */ /* 0x002fca00078e0004 */
[----:B0-----:R-:W-:Y:S01]  /*0250*/  STG.E.64 desc[UR6][R4.64], R2 ;  /* 0x0000000204007986 */ /* 0x001fe2000c101b06 */
[----:B------:R-:W-:Y:S05]  /*0260*/  EXIT ;  /* 0x000000000000794d */ /* 0x000fea0003800000 */
.L_x_4:
[----:B------:R-:W-:-:S00]  /*0270*/  BRA `(.L_x_4) ;  /* 0xfffffffc00fc7947 */ /* 0x000fc0000383ffff */
[----:B------:R-:W-:-:S00]  /*0280*/  NOP ;  /* 0x0000000000007918 */ /* 0x000fc00000000000 */
[----:B------:R-:W-:-:S00]  /*0290*/  NOP ;  /* 0x0000000000007918 */ /* 0x000fc00000000000 */
[----:B------:R-:W-:-:S00]  /*02a0*/  NOP ;  /* 0x0000000000007918 */ /* 0x000fc00000000000 */
[----:B------:R-:W-:-:S00]  /*02b0*/  NOP ;  /* 0x0000000000007918 */ /* 0x000fc00000000000 */
[----:B------:R-:W-:-:S00]  /*02c0*/  NOP ;  /* 0x0000000000007918 */ /* 0x000fc00000000000 */
[----:B------:R-:W-:-:S00]  /*02d0*/  NOP ;  /* 0x0000000000007918 */ /* 0x000fc00000000000 */
[----:B------:R-:W-:-:S00]  /*02e0*/  NOP ;  /* 0x0000000000007918 */ /* 0x000fc00000000000 */
[----:B------:R-:W-:-:S00]  /*02f0*/  NOP ;  /* 0x0000000000007918 */ /* 0x000fc00000000000 */
.L_x_88:


//--------------------- .text._Z8reduce07ILj2EEvPdS0_i --------------------------
	.section	.text._Z8reduce07ILj2EEvPdS0_i,"ax",@progbits
	.align	128
        .global         _Z8reduce07ILj2EEvPdS0_i
        .type           _Z8reduce07ILj2EEvPdS0_i,@function
        .size           _Z8reduce07ILj2EEvPdS0_i,(.L_x_89 - _Z8reduce07ILj2EEvPdS0_i)
        .other          _Z8reduce07ILj2EEvPdS0_i,@"STO_CUDA_ENTRY STV_DEFAULT"
_Z8reduce07ILj2EEvPdS0_i:
.text._Z8reduce07ILj2EEvPdS0_i:
        /* <DEDUP_REMOVED lines=18> */
[----:B------:R-:W-:Y:S01]  /*0120*/  IMAD.MOV.U32 R15, RZ, RZ, R2 ;  /* 0x000000ffff0f7224 */ /* 0x000fe200078e0002 */
[----:B------:R-:W-:-:S05]  /*0130*/  CS2R R2, SRZ ;  /* 0x0000000000027805 */ /* 0x000fca000001ff00 */
[----:B------:R-:W1:Y:S02]  /*0140*/  LDC.64 R10, c[0x0][0x380] ;  /* 0x0000e000ff0a7b82 */ /* 0x000e640000000a00 */
.L_x_8:
[C---:B------:R-:W-:Y:S01]  /*0150*/  IADD3 R7, PT, PT, R15.reuse, 0x2, RZ ;  /* 0x000000020f077810 */ /* 0x040fe20007ffe0ff */
[----:B-1----:R-:W-:-:S04]  /*0160*/  IMAD.WIDE.U32 R4, R15, 0x8, R10 ;  /* 0x000000080f047825 */ /* 0x002fc800078e000a */
[----:B------:R-:W-:Y:S02]  /*0170*/  IMAD.WIDE.U32 R6, R7, 0x8, R10 ;  /* 0x0000000807067825 */ /* 0x000fe400078e000a */
        /* <DEDUP_REMOVED lines=8> */
.L_x_7:
[----:B------:R0:W-:Y:S02]  /*0200*/  STS.64 [R13], R2 ;  /* 0x000000020d007388 */ /* 0x0001e40000000a00 */
.L_x_6:
[----:B------:R-:W-:Y:S05]  /*0210*/  BSYNC.RECONVERGENT B0 ;  /* 0x0000000000007941 */ /* 0x000fea0003800200 */
.L_x_5:
[----:B------:R-:W-:Y:S01]  /*0220*/  BAR.SYNC.DEFER_BLOCKING 0x0 ;  /* 0x0000000000007b1d */ /* 0x000fe20000010000 */
[----:B------:R-:W-:-:S13]  /*0230*/  ISETP.GT.U32.AND P0, PT, R17, 0x1f, PT ;  /* 0x0000001f1100780c */ /* 0x000fda0003f04070 */
[----:B------:R-:W-:Y:S05]  /*0240*/  @P0 EXIT ;  /* 0x000000000000094d */ /* 0x000fea0003800000 */
[----:B0-----:R-:W-:Y:S01]  /*0250*/  LDS.64 R2, [R13+0x8] ;  /* 0x000008000d027984 */ /* 0x001fe20000000a00 */
[----:B------:R-:W-:-:S03]  /*0260*/  ISETP.NE.AND P0, PT, R17, RZ, PT ;  /* 0x000000ff1100720c */ /* 0x000fc60003f05270 */
[----:B------:R-:W0:Y:S02]  /*0270*/  LDS.64 R4, [R13] ;  /* 0x000000000d047984 */ /* 0x000e240000000a00 */
[----:B0-----:R-:W-:-:S07]  /*0280*/  DADD R2, R2, R4 ;  /* 0x0000000002027229 */ /* 0x001fce0000000004 */
[----:B------:R0:W-:Y:S01]  /*0290*/  STS.64 [R13], R2 ;  /* 0x000000020d007388 */ /* 0x0001e20000000a00 */
[----:B------:R-:W-:Y:S05]  /*02a0*/  @P0 EXIT ;  /* 0x000000000000094d */ /* 0x000fea0003800000 */
[----:B0-----:R-:W0:Y:S01]  /*02b0*/  LDS.64 R2, [UR4] ;  /* 0x00000004ff027984 */ /* 0x001e220008000a00 */
[----:B------:R-:W1:Y:S02]  /*02c0*/  LDC.64 R4, c[0x0][0x388] ;  /* 0x0000e200ff047b82 */ /* 0x000e640000000a00 */
[----:B-1----:R-:W-:-:S05]  /*02d0*/  IMAD.WIDE.U32 R4, R0, 0x8, R4 ;  /* 0x0000000800047825 */ /* 0x002fca00078e0004 */
[----:B0-----:R-:W-:Y:S01]  /*02e0*/  STG.E.64 desc[UR6][R4.64], R2 ;  /* 0x0000000204007986 */ /* 0x001fe2000c101b06 */
[----:B------:R-:W-:Y:S05]  /*02f0*/  EXIT ;  /* 0x000000000000794d */ /* 0x000fea0003800000 */
.L_x_9:
        /* <DEDUP_REMOVED lines=16> */
.L_x_89:


//--------------------- .text._Z8reduce07ILj4EEvPdS0_i --------------------------
	.section	.text._Z8reduce07ILj4EEvPdS0_i,"ax",@progbits
	.align	128
        .global         _Z8reduce07ILj4EEvPdS0_i
        .type           _Z8reduce07ILj4EEvPdS0_i,@function
        .size           _Z8reduce07ILj4EEvPdS0_i,(.L_x_90 - _Z8reduce07ILj4EEvPdS0_i)
        .other          _Z8reduce07ILj4EEvPdS0_i,@"STO_CUDA_ENTRY STV_DEFAULT"
_Z8reduce07ILj4EEvPdS0_i:
.text._Z8reduce07ILj4EEvPdS0_i:
        /* <DEDUP_REMOVED lines=21> */
.L_x_13:
        /* <DEDUP_REMOVED lines=11> */
.L_x_12:
[----:B------:R0:W-:Y:S02]  /*0200*/  STS.64 [R3], R4 ;  /* 0x0000000403007388 */ /* 0x0001e40000000a00 */
.L_x_11:
[----:B------:R-:W-:Y:S05]  /*0210*/  BSYNC.RECONVERGENT B0 ;  /* 0x0000000000007941 */ /* 0x000fea0003800200 */
.L_x_10:
[----:B------:R-:W-:Y:S01]  /*0220*/  BAR.SYNC.DEFER_BLOCKING 0x0 ;  /* 0x0000000000007b1d */ /* 0x000fe20000010000 */
[----:B------:R-:W-:-:S13]  /*0230*/  ISETP.GT.U32.AND P0, PT, R2, 0x1f, PT ;  /* 0x0000001f0200780c */ /* 0x000fda0003f04070 */
[----:B------:R-:W-:Y:S05]  /*0240*/  @P0 EXIT ;  /* 0x000000000000094d */ /* 0x000fea0003800000 */
[----:B0-----:R-:W-:Y:S01]  /*0250*/  LDS.64 R4, [R3+0x10] ;  /* 0x0000100003047984 */ /* 0x001fe20000000a00 */
[----:B------:R-:W-:-:S03]  /*0260*/  ISETP.NE.AND P0, PT, R2, RZ, PT ;  /* 0x000000ff0200720c */ /* 0x000fc60003f05270 */
[----:B------:R-:W0:Y:S02]  /*0270*/  LDS.64 R6, [R3] ;  /* 0x0000000003067984 */ /* 0x000e240000000a00 */
[----:B0-----:R-:W-:-:S07]  /*0280*/  DADD R4, R4, R6 ;  /* 0x0000000004047229 */ /* 0x001fce0000000006 */
[----:B------:R-:W-:Y:S04]  /*0290*/  STS.64 [R3], R4 ;  /* 0x0000000403007388 */ /* 0x000fe80000000a00 */
[----:B------:R-:W-:Y:S04]  /*02a0*/  LDS.64 R6, [R3+0x8] ;  /* 0x0000080003067984 */ /* 0x000fe80000000a00 */
        /* <DEDUP_REMOVED lines=9> */
.L_x_14:
        /* <DEDUP_REMOVED lines=12> */
.L_x_90:


//--------------------- .text._Z8reduce07ILj8EEvPdS0_i --------------------------
	.section	.text._Z8reduce07ILj8EEvPdS0_i,"ax",@progbits
	.align	128
        .global         _Z8reduce07ILj8EEvPdS0_i
        .type           _Z8reduce07ILj8EEvPdS0_i,@function
        .size           _Z8reduce07ILj8EEvPdS0_i,(.L_x_91 - _Z8reduce07ILj8EEvPdS0_i)
        .other          _Z8reduce07ILj8EEvPdS0_i,@"STO_CUDA_ENTRY STV_DEFAULT"
_Z8reduce07ILj8EEvPdS0_i:
.text._Z8reduce07ILj8EEvPdS0_i:
        /* <DEDUP_REMOVED lines=21> */
.L_x_18:
        /* <DEDUP_REMOVED lines=11> */
.L_x_17:
[----:B------:R0:W-:Y:S02]  /*0200*/  STS.64 [R3], R4 ;  /* 0x0000000403007388 */ /* 0x0001e40000000a00 */
.L_x_16:
[----:B------:R-:W-:Y:S05]  /*0210*/  BSYNC.RECONVERGENT B0 ;  /* 0x0000000000007941 */ /* 0x000fea0003800200 */
.L_x_15:
        /* <DEDUP_REMOVED lines=22> */
.L_x_19:
        /* <DEDUP_REMOVED lines=16> */
.L_x_91:


//--------------------- .text._Z8reduce07ILj16EEvPdS0_i --------------------------
	.section	.text._Z8reduce07ILj16EEvPdS0_i,"ax",@progbits
	.align	128
        .global         _Z8reduce07ILj16EEvPdS0_i
        .type           _Z8reduce07ILj16EEvPdS0_i,@function
        .size           _Z8reduce07ILj16EEvPdS0_i,(.L_x_92 - _Z8reduce07ILj16EEvPdS0_i)
        .other          _Z8reduce07ILj16EEvPdS0_i,@"STO_CUDA_ENTRY STV_DEFAULT"
_Z8reduce07ILj16EEvPdS0_i:
.text._Z8reduce07ILj16EEvPdS0_i:
        /* <DEDUP_REMOVED lines=21> */
.L_x_23:
        /* <DEDUP_REMOVED lines=11> */
.L_x_22:
[----:B------:R0:W-:Y:S02]  /*0200*/  STS.64 [R3], R4 ;  /* 0x0000000403007388 */ /* 0x0001e40000000a00 */
.L_x_21:
[----:B------:R-:W-:Y:S05]  /*0210*/  BSYNC.RECONVERGENT B0 ;  /* 0x0000000000007941 */ /* 0x000fea0003800200 */
.L_x_20:
        /* <DEDUP_REMOVED lines=26> */
.L_x_24:
        /* <DEDUP_REMOVED lines=12> */
.L_x_92:


//--------------------- .text._Z8reduce07ILj32EEvPdS0_i --------------------------
	.section	.text._Z8reduce07ILj32EEvPdS0_i,"ax",@progbits
	.align	128
        .global         _Z8reduce07ILj32EEvPdS0_i
        .type           _Z8reduce07ILj32EEvPdS0_i,@function
        .size           _Z8reduce07ILj32EEvPdS0_i,(.L_x_93 - _Z8reduce07ILj32EEvPdS0_i)
        .other          _Z8reduce07ILj32EEvPdS0_i,@"STO_CUDA_ENTRY STV_DEFAULT"
_Z8reduce07ILj32EEvPdS0_i:
.text._Z8reduce07ILj32EEvPdS0_i:
        /* <DEDUP_REMOVED lines=21> */
.L_x_28:
        /* <DEDUP_REMOVED lines=11> */
.L_x_27:
[----:B------:R0:W-:Y:S02]  /*0200*/  STS.64 [R3], R4 ;  /* 0x0000000403007388 */ /* 0x0001e40000000a00 */
.L_x_26:
[----:B------:R-:W-:Y:S05]  /*0210*/  BSYNC.RECONVERGENT B0 ;  /* 0x0000000000007941 */ /* 0x000fea0003800200 */
.L_x_25:
        /* <DEDUP_REMOVED lines=30> */
.L_x_29:
        /* <DEDUP_REMOVED lines=16> */
.L_x_93:


//--------------------- .text._Z8reduce07ILj64EEvPdS0_i --------------------------
	.section	.text._Z8reduce07ILj64EEvPdS0_i,"ax",@progbits
	.align	128
        .global         _Z8reduce07ILj64EEvPdS0_i
        .type           _Z8reduce07ILj64EEvPdS0_i,@function
        .size           _Z8reduce07ILj64EEvPdS0_i,(.L_x_94 - _Z8reduce07ILj64EEvPdS0_i)
        .other          _Z8reduce07ILj64EEvPdS0_i,@"STO_CUDA_ENTRY STV_DEFAULT"
_Z8reduce07ILj64EEvPdS0_i:
.text._Z8reduce07ILj64EEvPdS0_i:
        /* <DEDUP_REMOVED lines=21> */
.L_x_33:
        /* <DEDUP_REMOVED lines=11> */
.L_x_32:
[----:B------:R0:W-:Y:S02]  /*0200*/  STS.64 [R3], R4 ;  /* 0x0000000403007388 */ /* 0x0001e40000000a00 */
.L_x_31:
[----:B------:R-:W-:Y:S05]  /*0210*/  BSYNC.RECONVERGENT B0 ;  /* 0x0000000000007941 */ /* 0x000fea0003800200 */
.L_x_30:
        /* <DEDUP_REMOVED lines=34> */
.L_x_34:
        /* <DEDUP_REMOVED lines=12> */
.L_x_94:


//--------------------- .text._Z8reduce07ILj128EEvPdS0_i --------------------------
	.section	.text._Z8reduce07ILj128EEvPdS0_i,"ax",@progbits
	.align	128
        .global         _Z8reduce07ILj128EEvPdS0_i
        .type           _Z8reduce07ILj128EEvPdS0_i,@function
        .size           _Z8reduce07ILj128EEvPdS0_i,(.L_x_95 - _Z8reduce07ILj128EEvPdS0_i)
        .other          _Z8reduce07ILj128EEvPdS0_i,@"STO_CUDA_ENTRY STV_DEFAULT"
_Z8reduce07ILj128EEvPdS0_i:
.text._Z8reduce07ILj128EEvPdS0_i:
        /* <DEDUP_REMOVED lines=21> */
.L_x_38:
        /* <DEDUP_REMOVED lines=11> */
.L_x_37:
[----:B------:R0:W-:Y:S02]  /*0200*/  STS.64 [R3], R4 ;  /* 0x0000000403007388 */ /* 0x0001e40000000a00 */
.L_x_36:
[----:B------:R-:W-:Y:S05]  /*0210*/  BSYNC.RECONVERGENT B0 ;  /* 0x0000000000007941 */ /* 0x000fea0003800200 */
.L_x_35:
[----:B------:R-:W-:Y:S01]  /*0220*/  BAR.SYNC.DEFER_BLOCKING 0x0 ;  /* 0x0000000000007b1d */ /* 0x000fe20000010000 */
[C---:B------:R-:W-:Y:S02]  /*0230*/  ISETP.GT.U32.AND P0, PT, R2.reuse, 0x3f, PT ;  /* 0x0000003f0200780c */ /* 0x040fe40003f04070 */
[----:B------:R-:W-:-:S11]  /*0240*/  ISETP.GT.U32.AND P1, PT, R2, 0x1f, PT ;  /* 0x0000001f0200780c */ /* 0x000fd60003f24070 */
[----:B0-----:R-:W-:Y:S04]  /*0250*/  @!P0 LDS.64 R4, [R3+0x200] ;  /* 0x0002000003048984 */ /* 0x001fe80000000a00 */
[----:B------:R-:W0:Y:S02]  /*0260*/  @!P0 LDS.64 R6, [R3] ;  /* 0x0000000003068984 */ /* 0x000e240000000a00 */
[----:B0-----:R-:W-:-:S07]  /*0270*/  @!P0 DADD R4, R4, R6 ;  /* 0x0000000004048229 */ /* 0x001fce0000000006 */
[----:B------:R0:W-:Y:S01]  /*0280*/  @!P0 STS.64 [R3], R4 ;  /* 0x0000000403008388 */ /* 0x0001e20000000a00 */
[----:B------:R-:W-:Y:S06]  /*0290*/  BAR.SYNC.DEFER_BLOCKING 0x0 ;  /* 0x0000000000007b1d */ /* 0x000fec0000010000 */
        /* <DEDUP_REMOVED lines=32> */
.L_x_39:
        /* <DEDUP_REMOVED lines=14> */
.L_x_95:


//--------------------- .text._Z8reduce07ILj256EEvPdS0_i --------------------------
	.section	.text._Z8reduce07ILj256EEvPdS0_i,"ax",@progbits
	.align	128
        .global         _Z8reduce07ILj256EEvPdS0_i
        .type           _Z8reduce07ILj256EEvPdS0_i,@function
        .size           _Z8reduce07ILj256EEvPdS0_i,(.L_x_96 - _Z8reduce07ILj256EEvPdS0_i)
        .other          _Z8reduce07ILj256EEvPdS0_i,@"STO_CUDA_ENTRY STV_DEFAULT"
_Z8reduce07ILj256EEvPdS0_i:
.text._Z8reduce07ILj256EEvPdS0_i:
        /* <DEDUP_REMOVED lines=21> */
.L_x_43:
[C---:B------:R-:W-:Y:S02]  /*0150*/  VIADD R9, R15.reuse, 0x100 ;  /* 0x000001000f097836 */ /* 0x040fe40000000000 */
        /* <DEDUP_REMOVED lines=10> */
.L_x_42:
[----:B------:R0:W-:Y:S02]  /*0200*/  STS.64 [R3], R4 ;  /* 0x0000000403007388 */ /* 0x0001e40000000a00 */
.L_x_41:
[----:B------:R-:W-:Y:S05]  /*0210*/  BSYNC.RECONVERGENT B0 ;  /* 0x0000000000007941 */ /* 0x000fea0003800200 */
.L_x_40:
[----:B------:R-:W-:Y:S01]  /*0220*/  BAR.SYNC.DEFER_BLOCKING 0x0 ;  /* 0x0000000000007b1d */ /* 0x000fe20000010000 */
[C---:B------:R-:W-:Y:S02]  /*0230*/  ISETP.GT.U32.AND P1, PT, R2.reuse, 0x7f, PT ;  /* 0x0000007f0200780c */ /* 0x040fe40003f24070 */
[----:B------:R-:W-:-:S11]  /*0240*/  ISETP.GT.U32.AND P0, PT, R2, 0x3f, PT ;  /* 0x0000003f0200780c */ /* 0x000fd60003f04070 */
[----:B0-----:R-:W-:Y:S04]  /*0250*/  @!P1 LDS.64 R4, [R3+0x400] ;  /* 0x0004000003049984 */ /* 0x001fe80000000a00 */
[----:B------:R-:W0:Y:S02]  /*0260*/  @!P1 LDS.64 R6, [R3] ;  /* 0x0000000003069984 */ /* 0x000e240000000a00 */
[----:B0-----:R-:W-:-:S07]  /*0270*/  @!P1 DADD R4, R4, R6 ;  /* 0x0000000004049229 */ /* 0x001fce0000000006 */
[----:B------:R-:W-:Y:S01]  /*0280*/  @!P1 STS.64 [R3], R4 ;  /* 0x0000000403009388 */ /* 0x000fe20000000a00 */
[----:B------:R-:W-:Y:S01]  /*0290*/  BAR.SYNC.DEFER_BLOCKING 0x0 ;  /* 0x0000000000007b1d */ /* 0x000fe20000010000 */
[----:B------:R-:W-:-:S05]  /*02a0*/  ISETP.GT.U32.AND P1, PT, R2, 0x1f, PT ;  /* 0x0000001f0200780c */ /* 0x000fca0003f24070 */
[----:B------:R-:W-:Y:S04]  /*02b0*/  @!P0 LDS.64 R6, [R3+0x200] ;  /* 0x0002000003068984 */ /* 0x000fe80000000a00 */
[----:B------:R-:W0:Y:S02]  /*02c0*/  @!P0 LDS.64 R8, [R3] ;  /* 0x0000000003088984 */ /* 0x000e240000000a00 */
[----:B0-----:R-:W-:-:S07]  /*02d0*/  @!P0 DADD R6, R6, R8 ;  /* 0x0000000006068229 */ /* 0x001fce0000000008 */
[----:B------:R0:W-:Y:S01]  /*02e0*/  @!P0 STS.64 [R3], R6 ;  /* 0x0000000603008388 */ /* 0x0001e20000000a00 */
[----:B------:R-:W-:Y:S06]  /*02f0*/  BAR.SYNC.DEFER_BLOCKING 0x0 ;  /* 0x0000000000007b1d */ /* 0x000fec0000010000 */
[----:B------:R-:W-:Y:S05]  /*0300*/  @P1 EXIT ;  /* 0x000000000000194d */ /* 0x000fea0003800000 */
[----:B------:R-:W-:Y:S01]  /*0310*/  LDS.64 R4, [R3+0x100] ;  /* 0x0001000003047984 */ /* 0x000fe20000000a00 */
[----:B------:R-:W-:-:S03]  /*0320*/  ISETP.NE.AND P0, PT, R2, RZ, PT ;  /* 0x000000ff0200720c */ /* 0x000fc60003f05270 */
[----:B0-----:R-:W0:Y:S02]  /*0330*/  LDS.64 R6, [R3] ;  /* 0x0000000003067984 */ /* 0x001e240000000a00 */
        /* <DEDUP_REMOVED lines=28> */
.L_x_44:
        /* <DEDUP_REMOVED lines=16> */
.L_x_96:


//--------------------- .text._Z8reduce07ILj512EEvPdS0_i --------------------------
	.section	.text._Z8reduce07ILj512EEvPdS0_i,"ax",@progbits
	.align	128
        .global         _Z8reduce07ILj512EEvPdS0_i
        .type           _Z8reduce07ILj512EEvPdS0_i,@function
        .size           _Z8reduce07ILj512EEvPdS0_i,(.L_x_97 - _Z8reduce07ILj512EEvPdS0_i)
        .other          _Z8reduce07ILj512EEvPdS0_i,@"STO_CUDA_ENTRY STV_DEFAULT"
_Z8reduce07ILj512EEvPdS0_i:
.text._Z8reduce07ILj512EEvPdS0_i:
        /* <DEDUP_REMOVED lines=21> */
.L_x_48:
        /* <DEDUP_REMOVED lines=11> */
.L_x_47:
[----:B------:R0:W-:Y:S02]  /*0200*/  STS.64 [R3], R4 ;  /* 0x0000000403007388 */ /* 0x0001e40000000a00 */
.L_x_46:
[----:B------:R-:W-:Y:S05]  /*0210*/  BSYNC.RECONVERGENT B0 ;  /* 0x0000000000007941 */ /* 0x000fea0003800200 */
.L_x_45:
        /* <DEDUP_REMOVED lines=23> */
[----:B------:R-:W1:Y:S02]  /*0390*/  LDS.64 R6, [R3] ;  /* 0x0000000003067984 */ /* 0x000e640000000a00 */
[----:B-1----:R-:W-:-:S07]  /*03a0*/  DADD R4, R4, R6 ;  /* 0x0000000004047229 */ /* 0x002fce0000000006 */
[----:B------:R-:W-:Y:S04]  /*03b0*/  STS.64 [R3], R4 ;  /* 0x0000000403007388 */ /* 0x000fe80000000a00 */
[----:B------:R-:W-:Y:S04]  /*03c0*/  LDS.64 R6, [R3+0x80] ;  /* 0x0000800003067984 */ /* 0x000fe80000000a00 */
        /* <DEDUP_REMOVED lines=20> */
[----:B------:R-:W1:Y:S01]  /*0510*/  LDS.64 R4, [UR4] ;  /* 0x00000004ff047984 */ /* 0x000e620008000a00 */
[----:B0-----:R-:W0:Y:S02]  /*0520*/  LDC.64 R6, c[0x0][0x388] ;  /* 0x0000e200ff067b82 */ /* 0x001e240000000a00 */
[----:B0-----:R-:W-:-:S05]  /*0530*/  IMAD.WIDE.U32 R2, R2, 0x8, R6 ;  /* 0x0000000802027825 */ /* 0x001fca00078e0006 */
[----:B-1----:R-:W-:Y:S01]  /*0540*/  STG.E.64 desc[UR6][R2.64], R4 ;  /* 0x0000000402007986 */ /* 0x002fe2000c101b06 */
[----:B------:R-:W-:Y:S05]  /*0550*/  EXIT ;  /* 0x000000000000794d */ /* 0x000fea0003800000 */
.L_x_49:
        /* <DEDUP_REMOVED lines=10> */
.L_x_97:


//--------------------- .text._Z8reduce07ILj1024EEvPdS0_i --------------------------
	.section	.text._Z8reduce07ILj1024EEvPdS0_i,"ax",@progbits
	.align	128
        .global         _Z8reduce07ILj1024EEvPdS0_i
        .type           _Z8reduce07ILj1024EEvPdS0_i,@function
        .size           _Z8reduce07ILj1024EEvPdS0_i,(.L_x_98 - _Z8reduce07ILj1024EEvPdS0_i)
        .other          _Z8reduce07ILj1024EEvPdS0_i,@"STO_CUDA_ENTRY STV_DEFAULT"
_Z8reduce07ILj1024EEvPdS0_i:
.text._Z8reduce07ILj1024EEvPdS0_i:
        /* <DEDUP_REMOVED lines=21> */
.L_x_53:
        /* <DEDUP_REMOVED lines=11> */
.L_x_52:
[----:B------:R0:W-:Y:S02]  /*0200*/  STS.64 [R3], R4 ;  /* 0x0000000403007388 */ /* 0x0001e40000000a00 */
.L_x_51:
[----:B------:R-:W-:Y:S05]  /*0210*/  BSYNC.RECONVERGENT B0 ;  /* 0x0000000000007941 */ /* 0x000fea0003800200 */
.L_x_50:
        /* <DEDUP_REMOVED lines=58> */
.L_x_54:
        /* <DEDUP_REMOVED lines=12> */
.L_x_98:


//--------------------- .text._Z8reduce06ILj1EEvPdS0_i --------------------------
	.section	.text._Z8reduce06ILj1EEvPdS0_i,"ax",@progbits
	.align	128
        .global         _Z8reduce06ILj1EEvPdS0_i
        .type           _Z8reduce06ILj1EEvPdS0_i,@function
        .size           _Z8reduce06ILj1EEvPdS0_i,(.L_x_99 - _Z8reduce06ILj1EEvPdS0_i)
        .other          _Z8reduce06ILj1EEvPdS0_i,@"STO_CUDA_ENTRY STV_DEFAULT"
_Z8reduce06ILj1EEvPdS0_i:
.text._Z8reduce06ILj1EEvPdS0_i:
[----:B------:R-:W-:Y:S01]  /*0000*/  LDC R1, c[0x0][0x37c] ;  /* 0x0000df00ff017b82 */ /* 0x000fe20000000800 */
[----:B------:R-:W0:Y:S01]  /*0010*/  S2R R13, SR_CTAID.X ;  /* 0x00000000000d7919 */ /* 0x000e220000002500 */
[----:B------:R-:W0:Y:S01]  /*0020*/  LDCU UR8, c[0x0][0x360] ;  /* 0x00006c00ff0877ac */ /* 0x000e220008000800 */
[----:B------:R-:W-:Y:S01]  /*0030*/  BSSY.RECONVERGENT B0, `(.L_x_55) ;  /* 0x000001c000007945 */ /* 0x000fe20003800200 */
[----:B------:R-:W1:Y:S01]  /*0040*/  S2R R11, SR_TID.X ;  /* 0x00000000000b7919 */ /* 0x000e620000002100 */
[----:B------:R-:W2:Y:S01]  /*0050*/  LDCU UR4, c[0x0][0x390] ;  /* 0x00007200ff0477ac */ /* 0x000ea20008000800 */
[----:B------:R-:W3:Y:S01]  /*0060*/  LDCU.64 UR6, c[0x0][0x358] ;  /* 0x00006b00ff0677ac */ /* 0x000ee20008000a00 */
[----:B0-----:R-:W-:-:S05]  /*0070*/  IMAD R0, R13, UR8, RZ ;  /* 0x000000080d007c24 */ /* 0x001fca000f8e02ff */
[----:B-1----:R-:W-:-:S04]  /*0080*/  LEA R3, R0, R11, 0x1 ;  /* 0x0000000b00037211 */ /* 0x002fc800078e08ff */
[----:B--2---:R-:W-:-:S13]  /*0090*/  ISETP.GE.U32.AND P0, PT, R3, UR4, PT ;  /* 0x0000000403007c0c */ /* 0x004fda000bf06070 */
[----:B---3--:R-:W-:Y:S05]  /*00a0*/  @P0 BRA `(.L_x_56) ;  /* 0x0000000000380947 */ /* 0x008fea0003800000 */
[----:B------:R-:W0:Y:S01]  /*00b0*/  LDC.64 R4, c[0x0][0x380] ;  /* 0x0000e000ff047b82 */ /* 0x000e220000000a00 */
[C---:B------:R-:W-:Y:S01]  /*00c0*/  IADD3 R7, PT, PT, R3.reuse, UR8, RZ ;  /* 0x0000000803077c10 */ /* 0x040fe2000fffe0ff */
[----:B0-----:R-:W-:-:S04]  /*00d0*/  IMAD.WIDE.U32 R2, R3, 0x8, R4 ;  /* 0x0000000803027825 */ /* 0x001fc800078e0004 */
[----:B------:R-:W-:Y:S02]  /*00e0*/  IMAD.WIDE.U32 R4, R7, 0x8, R4 ;  /* 0x0000000807047825 */ /* 0x000fe400078e0004 */
[----:B------:R-:W2:Y:S04]  /*00f0*/  LDG.E.64 R2, desc[UR6][R2.64] ;  /* 0x0000000602027981 */ /* 0x000ea8000c1e1b00 */
[----:B------:R-:W2:Y:S01]  /*0100*/  LDG.E.64 R4, desc[UR6][R4.64] ;  /* 0x0000000604047981 */ /* 0x000ea2000c1e1b00 */
[----:B------:R-:W0:Y:S01]  /*0110*/  S2UR UR5, SR_CgaCtaId ;  /* 0x00000000000579c3 */ /* 0x000e220000008800 */
[----:B------:R-:W-:Y:S02]  /*0120*/  UMOV UR4, 0x400 ;  /* 0x0000040000047882 */ /* 0x000fe40000000000 */
[----:B0-----:R-:W-:-:S06]  /*0130*/  ULEA UR4, UR5, UR4, 0x18 ;  /* 0x0000000405047291 */ /* 0x001fcc000f8ec0ff */
[----:B------:R-:W-:-:S05]  /*0140*/  MOV R0, UR4 ;  /* 0x0000000400007c02 */ /* 0x000fca0008000f00 */
[----:B------:R-:W-:Y:S01]  /*0150*/  IMAD R9, R11, 0x8, R0 ;  /* 0x000000080b097824 */ /* 0x000fe200078e0200 */
[----:B--2---:R-:W-:-:S07]  /*0160*/  DADD R6, R2, R4 ;  /* 0x0000000002067229 */ /* 0x004fce0000000004 */
[----:B------:R1:W-:Y:S01]  /*0170*/  STS.64 [R9], R6 ;  /* 0x0000000609007388 */ /* 0x0003e20000000a00 */
[----:B------:R-:W-:Y:S05]  /*0180*/  BRA `(.L_x_57) ;  /* 0x0000000000187947 */ /* 0x000fea0003800000 */
.L_x_56:
[----:B------:R-:W0:Y:S01]  /*0190*/  S2UR UR5, SR_CgaCtaId ;  /* 0x00000000000579c3 */ /* 0x000e220000008800 */
[----:B------:R-:W-:Y:S02]  /*01a0*/  UMOV UR4, 0x400 ;  /* 0x0000040000047882 */ /* 0x000fe40000000000 */
[----:B0-----:R-:W-:-:S06]  /*01b0*/  ULEA UR4, UR5, UR4, 0x18 ;  /* 0x0000000405047291 */ /* 0x001fcc000f8ec0ff */
[----:B------:R-:W-:-:S05]  /*01c0*/  MOV R0, UR4 ;  /* 0x0000000400007c02 */ /* 0x000fca0008000f00 */
[----:B------:R-:W-:-:S05]  /*01d0*/  IMAD R2, R11, 0x8, R0 ;  /* 0x000000080b027824 */ /* 0x000fca00078e0200 */
[----:B------:R0:W-:Y:S02]  /*01e0*/  STS.64 [R2], RZ ;  /* 0x000000ff02007388 */ /* 0x0001e40000000a00 */
.L_x_57:
[----:B------:R-:W-:Y:S05]  /*01f0*/  BSYNC.RECONVERGENT B0 ;  /* 0x0000000000007941 */ /* 0x000fea0003800200 */
.L_x_55:
[----:B------:R-:W-:Y:S01]  /*0200*/  BAR.SYNC.DEFER_BLOCKING 0x0 ;  /* 0x0000000000007b1d */ /* 0x000fe20000010000 */
[----:B------:R-:W-:-:S13]  /*0210*/  ISETP.NE.AND P0, PT, R11, RZ, PT ;  /* 0x000000ff0b00720c */ /* 0x000fda0003f05270 */
[----:B------:R-:W-:Y:S05]  /*0220*/  @P0 EXIT ;  /* 0x000000000000094d */ /* 0x000fea0003800000 */
[----:B0-----:R-:W0:Y:S01]  /*0230*/  LDS.64 R2, [R0] ;  /* 0x0000000000027984 */ /* 0x001e220000000a00 */
[----:B------:R-:W2:Y:S02]  /*0240*/  LDC.64 R4, c[0x0][0x388] ;  /* 0x0000e200ff047b82 */ /* 0x000ea40000000a00 */
[----:B--2---:R-:W-:-:S05]  /*0250*/  IMAD.WIDE.U32 R4, R13, 0x8, R4 ;  /* 0x000000080d047825 */ /* 0x004fca00078e0004 */
[----:B0-----:R-:W-:Y:S01]  /*0260*/  STG.E.64 desc[UR6][R4.64], R2 ;  /* 0x0000000204007986 */ /* 0x001fe2000c101b06 */
[----:B------:R-:W-:Y:S05]  /*0270*/  EXIT ;  /* 0x000000000000794d */ /* 0x000fea0003800000 */
.L_x_58:
        /* <DEDUP_REMOVED lines=16> */
.L_x_99:


//--------------------- .text._Z8reduce06ILj2EEvPdS0_i --------------------------
	.section	.text._Z8reduce06ILj2EEvPdS0_i,"ax",@progbits
	.align	128
        .global         _Z8reduce06ILj2EEvPdS0_i
        .type           _Z8reduce06ILj2EEvPdS0_i,@function
        .size           _Z8reduce06ILj2EEvPdS0_i,(.L_x_100 - _Z8reduce06ILj2EEvPdS0_i)
        .other          _Z8reduce06ILj2EEvPdS0_i,@"STO_CUDA_ENTRY STV_DEFAULT"
_Z8reduce06ILj2EEvPdS0_i:
.text._Z8reduce06ILj2EEvPdS0_i:
[----:B------:R-:W-:Y:S01]  /*0000*/  LDC R1, c[0x0][0x37c] ;  /* 0x0000df00ff017b82 */ /* 0x000fe20000000800 */
[----:B------:R-:W0:Y:S01]  /*0010*/  S2R R13, SR_CTAID.X ;  /* 0x00000000000d7919 */ /* 0x000e220000002500 */
[----:B------:R-:W0:Y:S01]  /*0020*/  LDCU UR4, c[0x0][0x360] ;  /* 0x00006c00ff0477ac */ /* 0x000e220008000800 */
[----:B------:R-:W1:Y:S01]  /*0030*/  S2R R11, SR_TID.X ;  /* 0x00000000000b7919 */ /* 0x000e620000002100 */
[----:B------:R-:W2:Y:S01]  /*0040*/  LDCU UR5, c[0x0][0x390] ;  /* 0x00007200ff0577ac */ /* 0x000ea20008000800 */
[----:B------:R-:W3:Y:S01]  /*0050*/  LDCU.64 UR6, c[0x0][0x358] ;  /* 0x00006b00ff0677ac */ /* 0x000ee20008000a00 */
[----:B0-----:R-:W-:-:S05]  /*0060*/  IMAD R0, R13, UR4, RZ ;  /* 0x000000040d007c24 */ /* 0x001fca000f8e02ff */
[----:B-1----:R-:W-:-:S04]  /*0070*/  LEA R3, R0, R11, 0x1 ;  /* 0x0000000b00037211 */ /* 0x002fc800078e08ff */
[----:B--2---:R-:W-:-:S13]  /*0080*/  ISETP.GE.U32.AND P0, PT, R3, UR5, PT ;  /* 0x0000000503007c0c */ /* 0x004fda000bf06070 */
[----:B------:R-:W0:Y:S01]  /*0090*/  @!P0 LDC.64 R4, c[0x0][0x380] ;  /* 0x0000e000ff048b82 */ /* 0x000e220000000a00 */
[C---:B------:R-:W-:Y:S01]  /*00a0*/  @!P0 IADD3 R7, PT, PT, R3.reuse, UR4, RZ ;  /* 0x0000000403078c10 */ /* 0x040fe2000fffe0ff */
[----:B0-----:R-:W-:-:S04]  /*00b0*/  @!P0 IMAD.WIDE.U32 R2, R3, 0x8, R4 ;  /* 0x0000000803028825 */ /* 0x001fc800078e0004 */
[----:B------:R-:W-:Y:S02]  /*00c0*/  @!P0 IMAD.WIDE.U32 R4, R7, 0x8, R4 ;  /* 0x0000000807048825 */ /* 0x000fe400078e0004 */
[----:B---3--:R-:W2:Y:S04]  /*00d0*/  @!P0 LDG.E.64 R2, desc[UR6][R2.64] ;  /* 0x0000000602028981 */ /* 0x008ea8000c1e1b00 */
[----:B------:R-:W2:Y:S01]  /*00e0*/  @!P0 LDG.E.64 R4, desc[UR6][R4.64] ;  /* 0x0000000604048981 */ /* 0x000ea2000c1e1b00 */
[----:B------:R-:W0:Y:S01]  /*00f0*/  S2UR UR5, SR_CgaCtaId ;  /* 0x00000000000579c3 */ /* 0x000e220000008800 */
[----:B------:R-:W-:Y:S01]  /*0100*/  UMOV UR4, 0x400 ;  /* 0x0000040000047882 */ /* 0x000fe20000000000 */
[----:B------:R-:W-:Y:S01]  /*0110*/  ISETP.GT.U32.AND P1, PT, R11, 0x1f, PT ;  /* 0x0000001f0b00780c */ /* 0x000fe20003f24070 */
[----:B0-----:R-:W-:-:S06]  /*0120*/  ULEA UR4, UR5, UR4, 0x18 ;  /* 0x0000000405047291 */ /* 0x001fcc000f8ec0ff */
[----:B------:R-:W-:Y:S01]  /*0130*/  LEA R9, R11, UR4, 0x3 ;  /* 0x000000040b097c11 */ /* 0x000fe2000f8e18ff */
[----:B--2---:R-:W-:-:S07]  /*0140*/  @!P0 DADD R6, R2, R4 ;  /* 0x0000000002068229 */ /* 0x004fce0000000004 */
[----:B------:R0:W-:Y:S04]  /*0150*/  @!P0 STS.64 [R9], R6 ;  /* 0x0000000609008388 */ /* 0x0001e80000000a00 */
[----:B------:R0:W-:Y:S01]  /*0160*/  @P0 STS.64 [R9], RZ ;  /* 0x000000ff09000388 */ /* 0x0001e20000000a00 */
[----:B------:R-:W-:Y:S06]  /*0170*/  BAR.SYNC.DEFER_BLOCKING 0x0 ;  /* 0x0000000000007b1d */ /* 0x000fec0000010000 */
[----:B------:R-:W-:Y:S05]  /*0180*/  @P1 EXIT ;  /* 0x000000000000194d */ /* 0x000fea0003800000 */
[----:B------:R-:W-:Y:S01]  /*0190*/  LDS.64 R2, [R9+0x8] ;  /* 0x0000080009027984 */ /* 0x000fe20000000a00 */
[----:B------:R-:W-:-:S03]  /*01a0*/  ISETP.NE.AND P0, PT, R11, RZ, PT ;  /* 0x000000ff0b00720c */ /* 0x000fc60003f05270 */
[----:B------:R-:W1:Y:S02]  /*01b0*/  LDS.64 R4, [R9] ;  /* 0x0000000009047984 */ /* 0x000e640000000a00 */
[----:B-1----:R-:W-:-:S07]  /*01c0*/  DADD R2, R2, R4 ;  /* 0x0000000002027229 */ /* 0x002fce0000000004 */
[----:B------:R1:W-:Y:S01]  /*01d0*/  STS.64 [R9], R2 ;  /* 0x0000000209007388 */ /* 0x0003e20000000a00 */
[----:B------:R-:W-:Y:S05]  /*01e0*/  @P0 EXIT ;  /* 0x000000000000094d */ /* 0x000fea0003800000 */
[----:B-1----:R-:W1:Y:S01]  /*01f0*/  LDS.64 R2, [UR4] ;  /* 0x00000004ff027984 */ /* 0x002e620008000a00 */
[----:B------:R-:W2:Y:S02]  /*0200*/  LDC.64 R4, c[0x0][0x388] ;  /* 0x0000e200ff047b82 */ /* 0x000ea40000000a00 */
[----:B--2---:R-:W-:-:S05]  /*0210*/  IMAD.WIDE.U32 R4, R13, 0x8, R4 ;  /* 0x000000080d047825 */ /* 0x004fca00078e0004 */
[----:B-1----:R-:W-:Y:S01]  /*0220*/  STG.E.64 desc[UR6][R4.64], R2 ;  /* 0x0000000204007986 */ /* 0x002fe2000c101b06 */
[----:B------:R-:W-:Y:S05]  /*0230*/  EXIT ;  /* 0x000000000000794d */ /* 0x000fea0003800000 */
.L_x_59:
        /* <DEDUP_REMOVED lines=12> */
.L_x_100:


//--------------------- .text._Z8reduce06ILj4EEvPdS0_i --------------------------
	.section	.text._Z8reduce06ILj4EEvPdS0_i,"ax",@progbits
	.align	128
        .global         _Z8reduce06ILj4EEvPdS0_i
        .type           _Z8reduce06ILj4EEvPdS0_i,@function
        .size           _Z8reduce06ILj4EEvPdS0_i,(.L_x_101 - _Z8reduce06ILj4EEvPdS0_i)
        .other          _Z8reduce06ILj4EEvPdS0_i,@"STO_CUDA_ENTRY STV_DEFAULT"
_Z8reduce06ILj4EEvPdS0_i:
.text._Z8reduce06ILj4EEvPdS0_i:
        /* <DEDUP_REMOVED lines=40> */
.L_x_60:
        /* <DEDUP_REMOVED lines=16> */
.L_x_101:


//--------------------- .text._Z8reduce06ILj8EEvPdS0_i --------------------------
	.section	.text._Z8reduce06ILj8EEvPdS0_i,"ax",@progbits
	.align	128
        .global         _Z8reduce06ILj8EEvPdS0_i
        .type           _Z8reduce06ILj8EEvPdS0_i,@function
        .size           _Z8reduce06ILj8EEvPdS0_i,(.L_x_102 - _Z8reduce06ILj8EEvPdS0_i)
        .other          _Z8reduce06ILj8EEvPdS0_i,@"STO_CUDA_ENTRY STV_DEFAULT"
_Z8reduce06ILj8EEvPdS0_i:
.text._Z8reduce06ILj8EEvPdS0_i:
        /* <DEDUP_REMOVED lines=44> */
.L_x_61:
        /* <DEDUP_REMOVED lines=12> */
.L_x_102:


//--------------------- .text._Z8reduce06ILj16EEvPdS0_i --------------------------
	.section	.text._Z8reduce06ILj16EEvPdS0_i,"ax",@progbits
	.align	128
        .global         _Z8reduce06ILj16EEvPdS0_i
        .type           _Z8reduce06ILj16EEvPdS0_i,@function
        .size           _Z8reduce06ILj16EEvPdS0_i,(.L_x_103 - _Z8reduce06ILj16EEvPdS0_i)
        .other          _Z8reduce06ILj16EEvPdS0_i,@"STO_CUDA_ENTRY STV_DEFAULT"
_Z8reduce06ILj16EEvPdS0_i:
.text._Z8reduce06ILj16EEvPdS0_i:
        /* <DEDUP_REMOVED lines=48> */
.L_x_62:
        /* <DEDUP_REMOVED lines=16> */
.L_x_103:


//--------------------- .text._Z8reduce06ILj32EEvPdS0_i --------------------------
	.section	.text._Z8reduce06ILj32EEvPdS0_i,"ax",@progbits
	.align	128
        .global         _Z8reduce06ILj32EEvPdS0_i
        .type           _Z8reduce06ILj32EEvPdS0_i,@function
        .size           _Z8reduce06ILj32EEvPdS0_i,(.L_x_104 - _Z8reduce06ILj32EEvPdS0_i)
        .other          _Z8reduce06ILj32EEvPdS0_i,@"STO_CUDA_ENTRY STV_DEFAULT"
_Z8reduce06ILj32EEvPdS0_i:
.text._Z8reduce06ILj32EEvPdS0_i:
        /* <DEDUP_REMOVED lines=52> */
.L_x_63:
        /* <DEDUP_REMOVED lines=12> */
.L_x_104:


//--------------------- .text._Z8reduce06ILj64EEvPdS0_i --------------------------
	.section	.text._Z8reduce06ILj64EEvPdS0_i,"ax",@progbits
	.align	128
        .global         _Z8reduce06ILj64EEvPdS0_i
        .type           _Z8reduce06ILj64EEvPdS0_i,@function
        .size           _Z8reduce06ILj64EEvPdS0_i,(.L_x_105 - _Z8reduce06ILj64EEvPdS0_i)
        .other          _Z8reduce06ILj64EEvPdS0_i,@"STO_CUDA_ENTRY STV_DEFAULT"
_Z8reduce06ILj64EEvPdS0_i:
.text._Z8reduce06ILj64EEvPdS0_i:
        /* <DEDUP_REMOVED lines=56> */
.L_x_64:
        /* <DEDUP_REMOVED lines=16> */
.L_x_105:


//--------------------- .text._Z8reduce06ILj128EEvPdS0_i --------------------------
	.section	.text._Z8reduce06ILj128EEvPdS0_i,"ax",@progbits
	.align	128
        .global         _Z8reduce06ILj128EEvPdS0_i
        .type           _Z8reduce06ILj128EEvPdS0_i,@function
        .size           _Z8reduce06ILj128EEvPdS0_i,(.L_x_106 - _Z8reduce06ILj128EEvPdS0_i)
        .other          _Z8reduce06ILj128EEvPdS0_i,@"STO_CUDA_ENTRY STV_DEFAULT"
_Z8reduce06ILj128EEvPdS0_i:
.text._Z8reduce06ILj128EEvPdS0_i:
[----:B------:R-:W-:Y:S01]  /*0000*/  LDC R1, c[0x0][0x37c] ;  /* 0x0000df00ff017b82 */ /* 0x000fe20000000800 */
[----:B------:R-:W0:Y:S01]  /*0010*/  S2R R0, SR_CTAID.X ;  /* 0x0000000000007919 */ /* 0x000e220000002500 */
[----:B------:R-:W0:Y:S01]  /*0020*/  LDCU UR4, c[0x0][0x360] ;  /* 0x00006c00ff0477ac */ /* 0x000e220008000800 */
[----:B------:R-:W1:Y:S01]  /*0030*/  S2R R2, SR_TID.X ;  /* 0x0000000000027919 */ /* 0x000e620000002100 */
[----:B------:R-:W2:Y:S01]  /*0040*/  LDCU UR5, c[0x0][0x390] ;  /* 0x00007200ff0577ac */ /* 0x000ea20008000800 */
[----:B------:R-:W3:Y:S01]  /*0050*/  LDCU.64 UR6, c[0x0][0x358] ;  /* 0x00006b00ff0677ac */ /* 0x000ee20008000a00 */
[----:B0-----:R-:W-:-:S04]  /*0060*/  IMAD R3, R0, UR4, RZ ;  /* 0x0000000400037c24 */ /* 0x001fc8000f8e02ff */
[----:B-1----:R-:W-:-:S05]  /*0070*/  IMAD R3, R3, 0x2, R2 ;  /* 0x0000000203037824 */ /* 0x002fca00078e0202 */
        /* <DEDUP_REMOVED lines=13> */
[----:B------:R-:W-:Y:S04]  /*0150*/  @!P1 STS.64 [R3], R8 ;  /* 0x0000000803009388 */ /* 0x000fe80000000a00 */
[----:B------:R-:W-:Y:S01]  /*0160*/  @P1 STS.64 [R3], RZ ;  /* 0x000000ff03001388 */ /* 0x000fe20000000a00 */
        /* <DEDUP_REMOVED lines=39> */
.L_x_65:
        /* <DEDUP_REMOVED lines=10> */
.L_x_106:


//--------------------- .text._Z8reduce06ILj256EEvPdS0_i --------------------------
	.section	.text._Z8reduce06ILj256EEvPdS0_i,"ax",@progbits
	.align	128
        .global         _Z8reduce06ILj256EEvPdS0_i
        .type           _Z8reduce06ILj256EEvPdS0_i,@function
        .size           _Z8reduce06ILj256EEvPdS0_i,(.L_x_107 - _Z8reduce06ILj256EEvPdS0_i)
        .other          _Z8reduce06ILj256EEvPdS0_i,@"STO_CUDA_ENTRY STV_DEFAULT"
_Z8reduce06ILj256EEvPdS0_i:
.text._Z8reduce06ILj256EEvPdS0_i:
        /* <DEDUP_REMOVED lines=10> */
[C---:B------:R-:W-:Y:S02]  /*00a0*/  @!P1 VIADD R9, R3.reuse, UR4 ;  /* 0x0000000403099c36 */ /* 0x040fe40008000000 */
        /* <DEDUP_REMOVED lines=57> */
.L_x_66:
        /* <DEDUP_REMOVED lines=12> */
.L_x_107:


//--------------------- .text._Z8reduce06ILj512EEvPdS0_i --------------------------
	.section	.text._Z8reduce06ILj512EEvPdS0_i,"ax",@progbits
	.align	128
        .global         _Z8reduce06ILj512EEvPdS0_i
        .type           _Z8reduce06ILj512EEvPdS0_i,@function
        .size           _Z8reduce06ILj512EEvPdS0_i,(.L_x_108 - _Z8reduce06ILj512EEvPdS0_i)
        .other          _Z8reduce06ILj512EEvPdS0_i,@"STO_CUDA_ENTRY STV_DEFAULT"
_Z8reduce06ILj512EEvPdS0_i:
.text._Z8reduce06ILj512EEvPdS0_i:
        /* <DEDUP_REMOVED lines=74> */
.L_x_67:
        /* <DEDUP_REMOVED lines=14> */
.L_x_108:


//--------------------- .text._Z8reduce06ILj1024EEvPdS0_i --------------------------
	.section	.text._Z8reduce06ILj1024EEvPdS0_i,"ax",@progbits
	.align	128
        .global         _Z8reduce06ILj1024EEvPdS0_i
        .type           _Z8reduce06ILj1024EEvPdS0_i,@function
        .size           _Z8reduce06ILj1024EEvPdS0_i,(.L_x_109 - _Z8reduce06ILj1024EEvPdS0_i)
        .other          _Z8reduce06ILj1024EEvPdS0_i,@"STO_CUDA_ENTRY STV_DEFAULT"
_Z8reduce06ILj1024EEvPdS0_i:
.text._Z8reduce06ILj1024EEvPdS0_i:
        /* <DEDUP_REMOVED lines=80> */
.L_x_68:
        /* <DEDUP_REMOVED lines=16> */
.L_x_109:


//--------------------- .text._Z7kernel5PdS_i     --------------------------
	.section	.text._Z7kernel5PdS_i,"ax",@progbits
	.align	128
        .global         _Z7kernel5PdS_i
        .type           _Z7kernel5PdS_i,@function
        .size           _Z7kernel5PdS_i,(.L_x_110 - _Z7kernel5PdS_i)
        .other          _Z7kernel5PdS_i,@"STO_CUDA_ENTRY STV_DEFAULT"
_Z7kernel5PdS_i:
.text._Z7kernel5PdS_i:
[----:B------:R-:W-:Y:S01]  /*0000*/  LDC R1, c[0x0][0x37c] ;  /* 0x0000df00ff017b82 */ /* 0x000fe20000000800 */
[----:B------:R-:W0:Y:S01]  /*0010*/  S2R R0, SR_CTAID.X ;  /* 0x0000000000007919 */ /* 0x000e220000002500 */
[----:B------:R-:W1:Y:S01]  /*0020*/  LDCU UR4, c[0x0][0x360] ;  /* 0x00006c00ff0477ac */ /* 0x000e620008000800 */
[----:B------:R-:W2:Y:S01]  /*0030*/  S2R R2, SR_TID.X ;  /* 0x0000000000027919 */ /* 0x000ea20000002100 */
[----:B------:R-:W3:Y:S01]  /*0040*/  LDCU UR5, c[0x0][0x390] ;  /* 0x00007200ff0577ac */ /* 0x000ee20008000800 */
[----:B------:R-:W4:Y:S01]  /*0050*/  LDCU.64 UR6, c[0x0][0x358] ;  /* 0x00006b00ff0677ac */ /* 0x000f220008000a00 */
[----:B-1----:R-:W-:Y:S02]  /*0060*/  IMAD.U32 R10, RZ, RZ, UR4 ;  /* 0x00000004ff0a7e24 */ /* 0x002fe4000f8e00ff */
[----:B0-----:R-:W-:-:S04]  /*0070*/  IMAD R3, R0, UR4, RZ ;  /* 0x0000000400037c24 */ /* 0x001fc8000f8e02ff */
[----:B--2---:R-:W-:-:S05]  /*0080*/  IMAD R11, R3, 0x2, R2 ;  /* 0x00000002030b7824 */ /* 0x004fca00078e0202 */
[----:B---3--:R-:W-:-:S13]  /*0090*/  ISETP.GE.U32.AND P0, PT, R11, UR5, PT ;  /* 0x000000050b007c0c */ /* 0x008fda000bf06070 */
[----:B------:R-:W0:Y:S01]  /*00a0*/  @!P0 LDC.64 R6, c[0x0][0x380] ;  /* 0x0000e000ff068b82 */ /* 0x000e220000000a00 */
[C---:B------:R-:W-:Y:S02]  /*00b0*/  @!P0 IMAD.IADD R3, R11.reuse, 0x1, R10 ;  /* 0x000000010b038824 */ /* 0x040fe400078e020a */
[----:B0-----:R-:W-:-:S04]  /*00c0*/  @!P0 IMAD.WIDE.U32 R4, R11, 0x8, R6 ;  /* 0x000000080b048825 */ /* 0x001fc800078e0006 */
[----:B------:R-:W-:Y:S02]  /*00d0*/  @!P0 IMAD.WIDE.U32 R6, R3, 0x8, R6 ;  /* 0x0000000803068825 */ /* 0x000fe400078e0006 */
[----:B----4-:R-:W2:Y:S04]  /*00e0*/  @!P0 LDG.E.64 R4, desc[UR6][R4.64] ;  /* 0x0000000604048981 */ /* 0x010ea8000c1e1b00 */
[----:B------:R-:W2:Y:S01]  /*00f0*/  @!P0 LDG.E.64 R6, desc[UR6][R6.64] ;  /* 0x0000000606068981 */ /* 0x000ea2000c1e1b00 */
[----:B------:R-:W0:Y:S01]  /*0100*/  S2UR UR5, SR_CgaCtaId ;  /* 0x00000000000579c3 */ /* 0x000e220000008800 */
[----:B------:R-:W-:Y:S01]  /*0110*/  UMOV UR4, 0x400 ;  /* 0x0000040000047882 */ /* 0x000fe20000000000 */
[----:B------:R-:W-:Y:S02]  /*0120*/  ISETP.GE.U32.AND P2, PT, R10, 0x42, PT ;  /* 0x000000420a00780c */ /* 0x000fe40003f46070 */
[----:B------:R-:W-:Y:S01]  /*0130*/  ISETP.GT.U32.AND P1, PT, R2, 0x1f, PT ;  /* 0x0000001f0200780c */ /* 0x000fe20003f24070 */
[----:B0-----:R-:W-:-:S06]  /*0140*/  ULEA UR4, UR5, UR4, 0x18 ;  /* 0x0000000405047291 */ /* 0x001fcc000f8ec0ff */
[----:B------:R-:W-:Y:S01]  /*0150*/  LEA R3, R2, UR4, 0x3 ;  /* 0x0000000402037c11 */ /* 0x000fe2000f8e18ff */
[----:B--2---:R-:W-:-:S07]  /*0160*/  @!P0 DADD R8, R4, R6 ;  /* 0x0000000004088229 */ /* 0x004fce0000000006 */
[----:B------:R0:W-:Y:S04]  /*0170*/  @!P0 STS.64 [R3], R8 ;  /* 0x0000000803008388 */ /* 0x0001e80000000a00 */
[----:B------:R0:W-:Y:S01]  /*0180*/  @P0 STS.64 [R3], RZ ;  /* 0x000000ff03000388 */ /* 0x0001e20000000a00 */
[----:B------:R-:W-:Y:S06]  /*0190*/  BAR.SYNC.DEFER_BLOCKING 0x0 ;  /* 0x0000000000007b1d */ /* 0x000fec0000010000 */
[----:B------:R-:W-:Y:S05]  /*01a0*/  @!P2 BRA `(.L_x_69) ;  /* 0x00000000003ca947 */ /* 0x000fea0003800000 */
[----:B------:R-:W1:Y:S01]  /*01b0*/  LDCU UR4, c[0x0][0x390] ;  /* 0x00007200ff0477ac */ /* 0x000e620008000800 */
[----:B------:R-:W-:Y:S01]  /*01c0*/  NOP ;  /* 0x0000000000007918 */ /* 0x000fe20000000000 */
.L_x_70:
[----:B------:R-:W-:-:S04]  /*01d0*/  SHF.R.U32.HI R12, RZ, 0x1, R10 ;  /* 0x00000001ff0c7819 */ /* 0x000fc8000001160a */
[----:B------:R-:W-:-:S04]  /*01e0*/  IADD3 R4, PT, PT, R11, R12, RZ ;  /* 0x0000000c0b047210 */ /* 0x000fc80007ffe0ff */
[----:B-1----:R-:W-:-:S04]  /*01f0*/  ISETP.GE.U32.AND P0, PT, R4, UR4, PT ;  /* 0x0000000404007c0c */ /* 0x002fc8000bf06070 */
[----:B------:R-:W-:-:S13]  /*0200*/  ISETP.GE.U32.OR P0, PT, R2, R12, P0 ;  /* 0x0000000c0200720c */ /* 0x000fda0000706470 */
[----:B0-----:R-:W-:Y:S01]  /*0210*/  @!P0 IMAD R8, R12, 0x8, R3 ;  /* 0x000000080c088824 */ /* 0x001fe200078e0203 */
[----:B------:R-:W-:Y:S04]  /*0220*/  @!P0 LDS.64 R6, [R3] ;  /* 0x0000000003068984 */ /* 0x000fe80000000a00 */
[----:B------:R-:W0:Y:S02]  /*0230*/  @!P0 LDS.64 R4, [R8] ;  /* 0x0000000008048984 */ /* 0x000e240000000a00 */
[----:B0-----:R-:W-:-:S07]  /*0240*/  @!P0 DADD R4, R4, R6 ;  /* 0x0000000004048229 */ /* 0x001fce0000000006 */
[----:B------:R2:W-:Y:S01]  /*0250*/  @!P0 STS.64 [R3], R4 ;  /* 0x0000000403008388 */ /* 0x0005e20000000a00 */
[----:B------:R-:W-:Y:S01]  /*0260*/  BAR.SYNC.DEFER_BLOCKING 0x0 ;  /* 0x0000000000007b1d */ /* 0x000fe20000010000 */
[----:B------:R-:W-:Y:S02]  /*0270*/  ISETP.GT.U32.AND P0, PT, R10, 0x83, PT ;  /* 0x000000830a00780c */ /* 0x000fe40003f04070 */
[----:B------:R-:W-:-:S11]  /*0280*/  MOV R10, R12 ;  /* 0x0000000c000a7202 */ /* 0x000fd60000000f00 */
[----:B--2---:R-:W-:Y:S05]  /*0290*/  @P0 BRA `(.L_x_70) ;  /* 0xfffffffc00cc0947 */ /* 0x004fea000383ffff */
.L_x_69:
        /* <DEDUP_REMOVED lines=27> */
[----:B------:R-:W1:Y:S01]  /*0450*/  S2UR UR5, SR_CgaCtaId ;  /* 0x00000000000579c3 */ /* 0x000e620000008800 */
[----:B------:R-:W-:-:S07]  /*0460*/  UMOV UR4, 0x400 ;  /* 0x0000040000047882 */ /* 0x000fce0000000000 */
[----:B------:R-:W2:Y:S01]  /*0470*/  LDC.64 R4, c[0x0][0x388] ;  /* 0x0000e200ff047b82 */ /* 0x000ea20000000a00 */
[----:B-1----:R-:W-:Y:S01]  /*0480*/  ULEA UR4, UR5, UR4, 0x18 ;  /* 0x0000000405047291 */ /* 0x002fe2000f8ec0ff */
[----:B--2---:R-:W-:-:S08]  /*0490*/  IMAD.WIDE.U32 R4, R0, 0x8, R4 ;  /* 0x0000000800047825 */ /* 0x004fd000078e0004 */
[----:B0-----:R-:W0:Y:S04]  /*04a0*/  LDS.64 R2, [UR4] ;  /* 0x00000004ff027984 */ /* 0x001e280008000a00 */
[----:B0-----:R-:W-:Y:S01]  /*04b0*/  STG.E.64 desc[UR6][R4.64], R2 ;  /* 0x0000000204007986 */ /* 0x001fe2000c101b06 */
[----:B------:R-:W-:Y:S05]  /*04c0*/  EXIT ;  /* 0x000000000000794d */ /* 0x000fea0003800000 */
.L_x_71:
        /* <DEDUP_REMOVED lines=11> */
.L_x_110:


//--------------------- .text._Z7kernel4PdS_i     --------------------------
	.section	.text._Z7kernel4PdS_i,"ax",@progbits
	.align	128
        .global         _Z7kernel4PdS_i
        .type           _Z7kernel4PdS_i,@function
        .size           _Z7kernel4PdS_i,(.L_x_111 - _Z7kernel4PdS_i)
        .other          _Z7kernel4PdS_i,@"STO_CUDA_ENTRY STV_DEFAULT"
_Z7kernel4PdS_i:
.text._Z7kernel4PdS_i:
        /* <DEDUP_REMOVED lines=19> */
[----:B------:R-:W-:Y:S01]  /*0130*/  ISETP.NE.AND P1, PT, R13, RZ, PT ;  /* 0x000000ff0d00720c */ /* 0x000fe20003f25270 */
[----:B0-----:R-:W-:-:S06]  /*0140*/  ULEA UR4, UR5, UR4, 0x18 ;  /* 0x0000000405047291 */ /* 0x001fcc000f8ec0ff */
[----:B------:R-:W-:Y:S01]  /*0150*/  LEA R11, R13, UR4, 0x3 ;  /* 0x000000040d0b7c11 */ /* 0x000fe2000f8e18ff */
[----:B--2---:R-:W-:-:S07]  /*0160*/  @!P0 DADD R6, R2, R4 ;  /* 0x0000000002068229 */ /* 0x004fce0000000004 */
[----:B------:R0:W-:Y:S01]  /*0170*/  @!P0 STS.64 [R11], R6 ;  /* 0x000000060b008388 */ /* 0x0001e20000000a00 */
[----:B------:R-:W-:Y:S06]  /*0180*/  BAR.SYNC.DEFER_BLOCKING 0x0 ;  /* 0x0000000000007b1d */ /* 0x000fec0000010000 */
[----:B------:R-:W-:Y:S05]  /*0190*/  @!P2 BRA `(.L_x_72) ;  /* 0x00000000003ca947 */ /* 0x000fea0003800000 */
[----:B------:R-:W1:Y:S01]  /*01a0*/  LDCU UR4, c[0x0][0x390] ;  /* 0x00007200ff0477ac */ /* 0x000e620008000800 */
[----:B------:R-:W-:Y:S01]  /*01b0*/  NOP ;  /* 0x0000000000007918 */ /* 0x000fe20000000000 */
.L_x_73:
        /* <DEDUP_REMOVED lines=13> */
.L_x_72:
[----:B------:R-:W-:Y:S05]  /*0290*/  @P1 EXIT ;  /* 0x000000000000194d */ /* 0x000fea0003800000 */
[----:B------:R-:W1:Y:S01]  /*02a0*/  S2UR UR5, SR_CgaCtaId ;  /* 0x00000000000579c3 */ /* 0x000e620000008800 */
[----:B------:R-:W-:-:S07]  /*02b0*/  UMOV UR4, 0x400 ;  /* 0x0000040000047882 */ /* 0x000fce0000000000 */
[----:B------:R-:W2:Y:S01]  /*02c0*/  LDC.64 R4, c[0x0][0x388] ;  /* 0x0000e200ff047b82 */ /* 0x000ea20000000a00 */
[----:B-1----:R-:W-:Y:S01]  /*02d0*/  ULEA UR4, UR5, UR4, 0x18 ;  /* 0x0000000405047291 */ /* 0x002fe2000f8ec0ff */
[----:B--2---:R-:W-:-:S08]  /*02e0*/  IMAD.WIDE.U32 R4, R0, 0x8, R4 ;  /* 0x0000000800047825 */ /* 0x004fd000078e0004 */
[----:B------:R-:W1:Y:S04]  /*02f0*/  LDS.64 R2, [UR4] ;  /* 0x00000004ff027984 */ /* 0x000e680008000a00 */
[----:B-1----:R-:W-:Y:S01]  /*0300*/  STG.E.64 desc[UR6][R4.64], R2 ;  /* 0x0000000204007986 */ /* 0x002fe2000c101b06 */
[----:B------:R-:W-:Y:S05]  /*0310*/  EXIT ;  /* 0x000000000000794d */ /* 0x000fea0003800000 */
.L_x_74:
        /* <DEDUP_REMOVED lines=14> */
.L_x_111:


//--------------------- .text._Z7kernel3PdS_i     --------------------------
	.section	.text._Z7kernel3PdS_i,"ax",@progbits
	.align	128
        .global         _Z7kernel3PdS_i
        .type           _Z7kernel3PdS_i,@function
        .size           _Z7kernel3PdS_i,(.L_x_112 - _Z7kernel3PdS_i)
        .other          _Z7kernel3PdS_i,@"STO_CUDA_ENTRY STV_DEFAULT"
_Z7kernel3PdS_i:
.text._Z7kernel3PdS_i:
[----:B------:R-:W-:Y:S01]  /*0000*/  LDC R1, c[0x0][0x37c] ;  /* 0x0000df00ff017b82 */ /* 0x000fe20000000800 */
[----:B------:R-:W0:Y:S01]  /*0010*/  S2R R8, SR_TID.X ;  /* 0x0000000000087919 */ /* 0x000e220000002100 */
[----:B------:R-:W0:Y:S01]  /*0020*/  LDCU UR8, c[0x0][0x360] ;  /* 0x00006c00ff0877ac */ /* 0x000e220008000800 */
[----:B------:R-:W0:Y:S01]  /*0030*/  S2R R11, SR_CTAID.X ;  /* 0x00000000000b7919 */ /* 0x000e220000002500 */
[----:B------:R-:W1:Y:S01]  /*0040*/  LDCU UR4, c[0x0][0x390] ;  /* 0x00007200ff0477ac */ /* 0x000e620008000800 */
[----:B------:R-:W2:Y:S01]  /*0050*/  LDCU.64 UR6, c[0x0][0x358] ;  /* 0x00006b00ff0677ac */ /* 0x000ea20008000a00 */
[----:B0-----:R-:W-:-:S05]  /*0060*/  IMAD R7, R11, UR8, R8 ;  /* 0x000000080b077c24 */ /* 0x001fca000f8e0208 */
[----:B-1----:R-:W-:-:S13]  /*0070*/  ISETP.GE.U32.AND P0, PT, R7, UR4, PT ;  /* 0x0000000407007c0c */ /* 0x002fda000bf06070 */
[----:B------:R-:W0:Y:S02]  /*0080*/  @!P0 LDC.64 R2, c[0x0][0x380] ;  /* 0x0000e000ff028b82 */ /* 0x000e240000000a00 */
[----:B0-----:R-:W-:-:S06]  /*0090*/  @!P0 IMAD.WIDE.U32 R2, R7, 0x8, R2 ;  /* 0x0000000807028825 */ /* 0x001fcc00078e0002 */
[----:B--2---:R-:W2:Y:S01]  /*00a0*/  @!P0 LDG.E.64 R2, desc[UR6][R2.64] ;  /* 0x0000000602028981 */ /* 0x004ea2000c1e1b00 */
[----:B------:R-:W0:Y:S01]  /*00b0*/  S2UR UR5, SR_CgaCtaId ;  /* 0x00000000000579c3 */ /* 0x000e220000008800 */
[----:B------:R-:W-:Y:S01]  /*00c0*/  IMAD.U32 R0, RZ, RZ, UR8 ;  /* 0x00000008ff007e24 */ /* 0x000fe2000f8e00ff */
[----:B------:R-:W-:Y:S01]  /*00d0*/  UMOV UR4, 0x400 ;  /* 0x0000040000047882 */ /* 0x000fe20000000000 */
[----:B------:R-:W-:-:S03]  /*00e0*/  ISETP.NE.AND P1, PT, R8, RZ, PT ;  /* 0x000000ff0800720c */ /* 0x000fc60003f25270 */
[----:B------:R-:W-:Y:S01]  /*00f0*/  ISETP.GE.U32.AND P2, PT, R0, 0x2, PT ;  /* 0x000000020000780c */ /* 0x000fe20003f46070 */
[----:B0-----:R-:W-:-:S06]  /*0100*/  ULEA UR4, UR5, UR4, 0x18 ;  /* 0x0000000405047291 */ /* 0x001fcc000f8ec0ff */
[----:B------:R-:W-:-:S05]  /*0110*/  LEA R9, R8, UR4, 0x3 ;  /* 0x0000000408097c11 */ /* 0x000fca000f8e18ff */
[----:B--2---:R0:W-:Y:S01]  /*0120*/  @!P0 STS.64 [R9], R2 ;  /* 0x0000000209008388 */ /* 0x0041e20000000a00 */
[----:B------:R-:W-:Y:S06]  /*0130*/  BAR.SYNC.DEFER_BLOCKING 0x0 ;  /* 0x0000000000007b1d */ /* 0x000fec0000010000 */
[----:B------:R-:W-:Y:S05]  /*0140*/  @!P2 BRA `(.L_x_75) ;  /* 0x00000000003ca947 */ /* 0x000fea0003800000 */
[----:B------:R-:W1:Y:S01]  /*0150*/  LDCU UR4, c[0x0][0x390] ;  /* 0x00007200ff0477ac */ /* 0x000e620008000800 */
[----:B------:R-:W-:Y:S01]  /*0160*/  NOP ;  /* 0x0000000000007918 */ /* 0x000fe20000000000 */
.L_x_76:
[----:B------:R-:W-:-:S05]  /*0170*/  SHF.R.U32.HI R10, RZ, 0x1, R0 ;  /* 0x00000001ff0a7819 */ /* 0x000fca0000011600 */
[----:B0-----:R-:W-:-:S05]  /*0180*/  IMAD.IADD R2, R7, 0x1, R10 ;  /* 0x0000000107027824 */ /* 0x001fca00078e020a */
[----:B-1----:R-:W-:-:S04]  /*0190*/  ISETP.GE.U32.AND P0, PT, R2, UR4, PT ;  /* 0x0000000402007c0c */ /* 0x002fc8000bf06070 */
[----:B------:R-:W-:-:S13]  /*01a0*/  ISETP.GE.U32.OR P0, PT, R8, R10, P0 ;  /* 0x0000000a0800720c */ /* 0x000fda0000706470 */
[----:B------:R-:W-:Y:S01]  /*01b0*/  @!P0 IMAD R6, R10, 0x8, R9 ;  /* 0x000000080a068824 */ /* 0x000fe200078e0209 */
[----:B------:R-:W-:Y:S04]  /*01c0*/  @!P0 LDS.64 R4, [R9] ;  /* 0x0000000009048984 */ /* 0x000fe80000000a00 */
[----:B------:R-:W0:Y:S02]  /*01d0*/  @!P0 LDS.64 R2, [R6] ;  /* 0x0000000006028984 */ /* 0x000e240000000a00 */
[----:B0-----:R-:W-:-:S07]  /*01e0*/  @!P0 DADD R2, R2, R4 ;  /* 0x0000000002028229 */ /* 0x001fce0000000004 */
[----:B------:R2:W-:Y:S01]  /*01f0*/  @!P0 STS.64 [R9], R2 ;  /* 0x0000000209008388 */ /* 0x0005e20000000a00 */
[----:B------:R-:W-:Y:S01]  /*0200*/  BAR.SYNC.DEFER_BLOCKING 0x0 ;  /* 0x0000000000007b1d */ /* 0x000fe20000010000 */
[----:B------:R-:W-:Y:S01]  /*0210*/  ISETP.GT.U32.AND P0, PT, R0, 0x3, PT ;  /* 0x000000030000780c */ /* 0x000fe20003f04070 */
[----:B------:R-:W-:-:S12]  /*0220*/  IMAD.MOV.U32 R0, RZ, RZ, R10 ;  /* 0x000000ffff007224 */ /* 0x000fd800078e000a */
[----:B--2---:R-:W-:Y:S05]  /*0230*/  @P0 BRA `(.L_x_76) ;  /* 0xfffffffc00cc0947 */ /* 0x004fea000383ffff */
.L_x_75:
        /* <DEDUP_REMOVED lines=9> */
.L_x_77:
        /* <DEDUP_REMOVED lines=11> */
.L_x_112:


//--------------------- .text._Z7kernel2PdS_i     --------------------------
	.section	.text._Z7kernel2PdS_i,"ax",@progbits
	.align	128
        .global         _Z7kernel2PdS_i
        .type           _Z7kernel2PdS_i,@function
        .size           _Z7kernel2PdS_i,(.L_x_113 - _Z7kernel2PdS_i)
        .other          _Z7kernel2PdS_i,@"STO_CUDA_ENTRY STV_DEFAULT"
_Z7kernel2PdS_i:
.text._Z7kernel2PdS_i:
[----:B------:R-:W-:Y:S01]  /*0000*/  LDC R1, c[0x0][0x37c] ;  /* 0x0000df00ff017b82 */ /* 0x000fe20000000800 */
[----:B------:R-:W0:Y:S01]  /*0010*/  S2R R11, SR_CTAID.X ;  /* 0x00000000000b7919 */ /* 0x000e220000002500 */
[----:B------:R-:W0:Y:S01]  /*0020*/  LDCU UR7, c[0x0][0x360] ;  /* 0x00006c00ff0777ac */ /* 0x000e220008000800 */
[----:B------:R-:W-:Y:S01]  /*0030*/  BSSY.RECONVERGENT B0, `(.L_x_78) ;  /* 0x0000010000007945 */ /* 0x000fe20003800200 */
[----:B------:R-:W1:Y:S01]  /*0040*/  S2R R9, SR_TID.X ;  /* 0x0000000000097919 */ /* 0x000e620000002100 */
[----:B------:R-:W2:Y:S01]  /*0050*/  LDCU UR4, c[0x0][0x390] ;  /* 0x00007200ff0477ac */ /* 0x000ea20008000800 */
[----:B------:R-:W3:Y:S01]  /*0060*/  LDCU.64 UR8, c[0x0][0x358] ;  /* 0x00006b00ff0877ac */ /* 0x000ee20008000a00 */
[----:B0-----:R-:W-:-:S04]  /*0070*/  IMAD R0, R11, UR7, RZ ;  /* 0x000000070b007c24 */ /* 0x001fc8000f8e02ff */
[----:B-1----:R-:W-:-:S05]  /*0080*/  IMAD.IADD R5, R0, 0x1, R9 ;  /* 0x0000000100057824 */ /* 0x002fca00078e0209 */
[----:B--2---:R-:W-:-:S13]  /*0090*/  ISETP.GE.U32.AND P0, PT, R5, UR4, PT ;  /* 0x0000000405007c0c */ /* 0x004fda000bf06070 */
[----:B---3--:R-:W-:Y:S05]  /*00a0*/  @P0 BRA `(.L_x_79) ;  /* 0x0000000000200947 */ /* 0x008fea0003800000 */
[----:B------:R-:W0:Y:S02]  /*00b0*/  LDC.64 R2, c[0x0][0x380] ;  /* 0x0000e000ff027b82 */ /* 0x000e240000000a00 */
[----:B0-----:R-:W-:-:S06]  /*00c0*/  IMAD.WIDE.U32 R2, R5, 0x8, R2 ;  /* 0x0000000805027825 */ /* 0x001fcc00078e0002 */
[----:B------:R-:W2:Y:S01]  /*00d0*/  LDG.E.64 R2, desc[UR8][R2.64] ;  /* 0x0000000802027981 */ /* 0x000ea2000c1e1b00 */
[----:B------:R-:W0:Y:S01]  /*00e0*/  S2UR UR5, SR_CgaCtaId ;  /* 0x00000000000579c3 */ /* 0x000e220000008800 */
[----:B------:R-:W-:Y:S02]  /*00f0*/  UMOV UR4, 0x400 ;  /* 0x0000040000047882 */ /* 0x000fe40000000000 */
[----:B0-----:R-:W-:-:S06]  /*0100*/  ULEA UR4, UR5, UR4, 0x18 ;  /* 0x0000000405047291 */ /* 0x001fcc000f8ec0ff */
[----:B------:R-:W-:-:S05]  /*0110*/  LEA R5, R9, UR4, 0x3 ;  /* 0x0000000409057c11 */ /* 0x000fca000f8e18ff */
[----:B--2---:R0:W-:Y:S02]  /*0120*/  STS.64 [R5], R2 ;  /* 0x0000000205007388 */ /* 0x0041e40000000a00 */
.L_x_79:
[----:B------:R-:W-:Y:S05]  /*0130*/  BSYNC.RECONVERGENT B0 ;  /* 0x0000000000007941 */ /* 0x000fea0003800200 */
.L_x_78:
[----:B------:R-:W-:Y:S01]  /*0140*/  BAR.SYNC.DEFER_BLOCKING 0x0 ;  /* 0x0000000000007b1d */ /* 0x000fe20000010000 */
[----:B------:R-:W-:-:S09]  /*0150*/  UISETP.GE.U32.AND UP0, UPT, UR7, 0x2, UPT ;  /* 0x000000020700788c */ /* 0x000fd2000bf06070 */
[----:B------:R-:W-:Y:S05]  /*0160*/  BRA.U !UP0, `(.L_x_80) ;  /* 0x0000000108607547 */ /* 0x000fea000b800000 */
[----:B------:R-:W-:Y:S01]  /*0170*/  IMAD.SHL.U32 R8, R9, 0x2, RZ ;  /* 0x0000000209087824 */ /* 0x000fe200078e00ff */
[----:B------:R-:W1:Y:S01]  /*0180*/  LDCU UR10, c[0x0][0x390] ;  /* 0x00007200ff0a77ac */ /* 0x000e620008000800 */
[----:B------:R-:W-:-:S05]  /*0190*/  UMOV UR6, 0x1 ;  /* 0x0000000100067882 */ /* 0x000fca0000000000 */
.L_x_83:
[----:B0-----:R-:W-:Y:S01]  /*01a0*/  IMAD R7, R8, UR6, RZ ;  /* 0x0000000608077c24 */ /* 0x001fe2000f8e02ff */
[----:B------:R-:W-:Y:S04]  /*01b0*/  BSSY.RECONVERGENT B0, `(.L_x_81) ;  /* 0x000000f000007945 */ /* 0x000fe80003800200 */
[----:B0-----:R-:W-:-:S05]  /*01c0*/  IADD3 R3, PT, PT, R7, UR6, RZ ;  /* 0x0000000607037c10 */ /* 0x001fca000fffe0ff */
[----:B------:R-:W-:-:S05]  /*01d0*/  IMAD.IADD R2, R0, 0x1, R3 ;  /* 0x0000000100027824 */ /* 0x000fca00078e0203 */
[----:B-1----:R-:W-:-:S04]  /*01e0*/  ISETP.GE.U32.AND P0, PT, R2, UR10, PT ;  /* 0x0000000a02007c0c */ /* 0x002fc8000bf06070 */
[----:B------:R-:W-:-:S13]  /*01f0*/  ISETP.GE.U32.OR P0, PT, R3, UR7, P0 ;  /* 0x0000000703007c0c */ /* 0x000fda0008706470 */
[----:B------:R-:W-:Y:S05]  /*0200*/  @P0 BRA `(.L_x_82) ;  /* 0x0000000000240947 */ /* 0x000fea0003800000 */
[----:B------:R-:W0:Y:S01]  /*0210*/  S2UR UR5, SR_CgaCtaId ;  /* 0x00000000000579c3 */ /* 0x000e220000008800 */
[----:B------:R-:W-:Y:S02]  /*0220*/  UMOV UR4, 0x400 ;  /* 0x0000040000047882 */ /* 0x000fe40000000000 */
[----:B0-----:R-:W-:-:S06]  /*0230*/  ULEA UR4, UR5, UR4, 0x18 ;  /* 0x0000000405047291 */ /* 0x001fcc000f8ec0ff */
[----:B------:R-:W-:Y:S02]  /*0240*/  LEA R6, R3, UR4, 0x3 ;  /* 0x0000000403067c11 */ /* 0x000fe4000f8e18ff */
[----:B------:R-:W-:-:S03]  /*0250*/  LEA R7, R7, UR4, 0x3 ;  /* 0x0000000407077c11 */ /* 0x000fc6000f8e18ff */
[----:B------:R-:W-:Y:S04]  /*0260*/  LDS.64 R2, [R6] ;  /* 0x0000000006027984 */ /* 0x000fe80000000a00 */
[----:B------:R-:W0:Y:S02]  /*0270*/  LDS.64 R4, [R7] ;  /* 0x0000000007047984 */ /* 0x000e240000000a00 */
[----:B0-----:R-:W-:-:S07]  /*0280*/  DADD R2, R2, R4 ;  /* 0x0000000002027229 */ /* 0x001fce0000000004 */
[----:B------:R0:W-:Y:S04]  /*0290*/  STS.64 [R7], R2 ;  /* 0x0000000207007388 */ /* 0x0001e80000000a00 */
.L_x_82:
[----:B------:R-:W-:Y:S05]  /*02a0*/  BSYNC.RECONVERGENT B0 ;  /* 0x0000000000007941 */ /* 0x000fea0003800200 */
.L_x_81:
[----:B------:R-:W-:Y:S01]  /*02b0*/  BAR.SYNC.DEFER_BLOCKING 0x0 ;  /* 0x0000000000007b1d */ /* 0x000fe20000010000 */
[----:B------:R-:W-:-:S04]  /*02c0*/  USHF.L.U32 UR6, UR6, 0x1, URZ ;  /* 0x0000000106067899 */ /* 0x000fc800080006ff */
[----:B------:R-:W-:-:S09]  /*02d0*/  UISETP.GE.U32.AND UP0, UPT, UR6, UR7, UPT ;  /* 0x000000070600728c */ /* 0x000fd2000bf06070 */
[----:B------:R-:W-:Y:S05]  /*02e0*/  BRA.U !UP0, `(.L_x_83) ;  /* 0xfffffffd08ac7547 */ /* 0x000fea000b83ffff */
.L_x_80:
[----:B------:R-:W-:-:S13]  /*02f0*/  ISETP.NE.AND P0, PT, R9, RZ, PT ;  /* 0x000000ff0900720c */ /* 0x000fda0003f05270 */
[----:B------:R-:W-:Y:S05]  /*0300*/  @P0 EXIT ;  /* 0x000000000000094d */ /* 0x000fea0003800000 */
[----:B------:R-:W1:Y:S01]  /*0310*/  S2UR UR5, SR_CgaCtaId ;  /* 0x00000000000579c3 */ /* 0x000e620000008800 */
[----:B------:R-:W-:-:S07]  /*0320*/  UMOV UR4, 0x400 ;  /* 0x0000040000047882 */ /* 0x000fce0000000000 */
[----:B0-----:R-:W0:Y:S01]  /*0330*/  LDC.64 R4, c[0x0][0x388] ;  /* 0x0000e200ff047b82 */ /* 0x001e220000000a00 */
[----:B-1----:R-:W-:Y:S01]  /*0340*/  ULEA UR4, UR5, UR4, 0x18 ;  /* 0x0000000405047291 */ /* 0x002fe2000f8ec0ff */
[----:B0-----:R-:W-:-:S08]  /*0350*/  IMAD.WIDE.U32 R4, R11, 0x8, R4 ;  /* 0x000000080b047825 */ /* 0x001fd000078e0004 */
[----:B------:R-:W0:Y:S04]  /*0360*/  LDS.64 R2, [UR4] ;  /* 0x00000004ff027984 */ /* 0x000e280008000a00 */
[----:B0-----:R-:W-:Y:S01]  /*0370*/  STG.E.64 desc[UR8][R4.64], R2 ;  /* 0x0000000204007986 */ /* 0x001fe2000c101b08 */
[----:B------:R-:W-:Y:S05]  /*0380*/  EXIT ;  /* 0x000000000000794d */ /* 0x000fea0003800000 */
.L_x_84:
        /* <DEDUP_REMOVED lines=15> */
.L_x_113:


//--------------------- .text._Z7kernel1PdS_i     --------------------------
	.section	.text._Z7kernel1PdS_i,"ax",@progbits
	.align	128
        .global         _Z7kernel1PdS_i
        .type           _Z7kernel1PdS_i,@function
        .size           _Z7kernel1PdS_i,(.L_x_114 - _Z7kernel1PdS_i)
        .other          _Z7kernel1PdS_i,@"STO_CUDA_ENTRY STV_DEFAULT"
_Z7kernel1PdS_i:
.text._Z7kernel1PdS_i:
        /* <DEDUP_REMOVED lines=12> */
[----:B------:R-:W-:Y:S01]  /*00c0*/  UMOV UR4, 0x400 ;  /* 0x0000040000047882 */ /* 0x000fe20000000000 */
[----:B------:R-:W-:Y:S01]  /*00d0*/  UISETP.GE.U32.AND UP0, UPT, UR8, 0x2, UPT ;  /* 0x000000020800788c */ /* 0x000fe2000bf06070 */
[----:B------:R-:W-:Y:S01]  /*00e0*/  ISETP.NE.AND P1, PT, R11, RZ, PT ;  /* 0x000000ff0b00720c */ /* 0x000fe20003f25270 */
[----:B0-----:R-:W-:-:S06]  /*00f0*/  ULEA UR4, UR5, UR4, 0x18 ;  /* 0x0000000405047291 */ /* 0x001fcc000f8ec0ff */
[----:B------:R-:W-:-:S05]  /*0100*/  LEA R9, R11, UR4, 0x3 ;  /* 0x000000040b097c11 */ /* 0x000fca000f8e18ff */
[----:B--2---:R0:W-:Y:S01]  /*0110*/  @!P0 STS.64 [R9], R2 ;  /* 0x0000000209008388 */ /* 0x0041e20000000a00 */
[----:B------:R-:W-:Y:S06]  /*0120*/  BAR.SYNC.DEFER_BLOCKING 0x0 ;  /* 0x0000000000007b1d */ /* 0x000fec0000010000 */
[----:B------:R-:W-:Y:S05]  /*0130*/  BRA.U !UP0, `(.L_x_85) ;  /* 0x0000000108447547 */ /* 0x000fea000b800000 */
[----:B------:R-:W-:Y:S01]  /*0140*/  IMAD.MOV.U32 R0, RZ, RZ, 0x1 ;  /* 0x00000001ff007424 */ /* 0x000fe200078e00ff */
[----:B------:R-:W1:Y:S01]  /*0150*/  LDCU UR4, c[0x0][0x390] ;  /* 0x00007200ff0477ac */ /* 0x000e620008000800 */
[----:B------:R-:W-:-:S05]  /*0160*/  NOP ;  /* 0x0000000000007918 */ /* 0x000fca0000000000 */
.L_x_86:
[----:B------:R-:W-:Y:S02]  /*0170*/  IMAD.SHL.U32 R10, R0, 0x2, RZ ;  /* 0x00000002000a7824 */ /* 0x000fe400078e00ff */
[----:B0-----:R-:W-:-:S03]  /*0180*/  IMAD.IADD R3, R7, 0x1, R0 ;  /* 0x0000000107037824 */ /* 0x001fc600078e0200 */
[----:B------:R-:W-:-:S04]  /*0190*/  IADD3 R2, PT, PT, R10, -0x1, RZ ;  /* 0xffffffff0a027810 */ /* 0x000fc80007ffe0ff */
[----:B------:R-:W-:-:S04]  /*01a0*/  LOP3.LUT P0, RZ, R2, R11, RZ, 0xc0, !PT ;  /* 0x0000000b02ff7212 */ /* 0x000fc8000780c0ff */
[----:B-1----:R-:W-:-:S13]  /*01b0*/  ISETP.GE.U32.OR P0, PT, R3, UR4, P0 ;  /* 0x0000000403007c0c */ /* 0x002fda0008706470 */
[----:B------:R-:W-:Y:S01]  /*01c0*/  @!P0 LEA R6, R0, R9, 0x3 ;  /* 0x0000000900068211 */ /* 0x000fe200078e18ff */
[----:B------:R-:W-:Y:S01]  /*01d0*/  @!P0 LDS.64 R4, [R9] ;  /* 0x0000000009048984 */ /* 0x000fe20000000a00 */
[----:B------:R-:W-:-:S03]  /*01e0*/  IMAD.MOV.U32 R0, RZ, RZ, R10 ;  /* 0x000000ffff007224 */ /* 0x000fc600078e000a */
[----:B------:R-:W0:Y:S02]  /*01f0*/  @!P0 LDS.64 R2, [R6] ;  /* 0x0000000006028984 */ /* 0x000e240000000a00 */
[----:B0-----:R-:W-:-:S07]  /*0200*/  @!P0 DADD R2, R2, R4 ;  /* 0x0000000002028229 */ /* 0x001fce0000000004 */
[----:B------:R2:W-:Y:S01]  /*0210*/  @!P0 STS.64 [R9], R2 ;  /* 0x0000000209008388 */ /* 0x0005e20000000a00 */
[----:B------:R-:W-:Y:S01]  /*0220*/  BAR.SYNC.DEFER_BLOCKING 0x0 ;  /* 0x0000000000007b1d */ /* 0x000fe20000010000 */
[----:B------:R-:W-:-:S13]  /*0230*/  ISETP.GE.U32.AND P0, PT, R10, UR8, PT ;  /* 0x000000080a007c0c */ /* 0x000fda000bf06070 */
[----:B--2---:R-:W-:Y:S05]  /*0240*/  @!P0 BRA `(.L_x_86) ;  /* 0xfffffffc00c88947 */ /* 0x004fea000383ffff */
.L_x_85:
        /* <DEDUP_REMOVED lines=9> */
.L_x_87:
        /* <DEDUP_REMOVED lines=10> */
.L_x_114:


//--------------------- .nv.shared._Z8reduce07ILj1EEvPdS0_i --------------------------
	.section	.nv.shared._Z8reduce07ILj1EEvPdS0_i,"aw",@nobits
	.sectionflags	@""
	.align	8
.nv.shared._Z8reduce07ILj1EEvPdS0_i:
	.zero		2048


//--------------------- .nv.shared.reserved.0     --------------------------
	.section	.nv.shared.reserved.0,"aw",@nobits
	.weak		__nv_reservedSMEM_offset_0_alias
	.size		__nv_reservedSMEM_offset_0_alias, 0, 64
	.other		__nv_reservedSMEM_offset_0_alias,@"STO_CUDA_RESERVED_SHARED STV_DEFAULT"
__nv_reservedSMEM_offset_0_alias:
	.zero		0
	.zero		64


//--------------------- .nv.shared._Z8reduce07ILj2EEvPdS0_i --------------------------
	.section	.nv.shared._Z8reduce07ILj2EEvPdS0_i,"aw",@nobits
	.sectionflags	@""
	.align	8
.nv.shared._Z8reduce07ILj2EEvPdS0_i:
	.zero		2048


//--------------------- .nv.shared._Z8reduce07ILj4EEvPdS0_i --------------------------
	.section	.nv.shared._Z8reduce07ILj4EEvPdS0_i,"aw",@nobits
	.sectionflags	@""
	.align	8
.nv.shared._Z8reduce07ILj4EEvPdS0_i:
	.zero		2048


//--------------------- .nv.shared._Z8reduce07ILj8EEvPdS0_i --------------------------
	.section	.nv.shared._Z8reduce07ILj8EEvPdS0_i,"aw",@nobits
	.sectionflags	@""
	.align	8
.nv.shared._Z8reduce07ILj8EEvPdS0_i:
	.zero		2048


//--------------------- .nv.shared._Z8reduce07ILj16EEvPdS0_i --------------------------
	.section	.nv.shared._Z8reduce07ILj16EEvPdS0_i,"aw",@nobits
	.sectionflags	@""
	.align	8
.nv.shared._Z8reduce07ILj16EEvPdS0_i:
	.zero		2048


//--------------------- .nv.shared._Z8reduce07ILj32EEvPdS0_i --------------------------
	.section	.nv.shared._Z8reduce07ILj32EEvPdS0_i,"aw",@nobits
	.sectionflags	@""
	.align	8
.nv.shared._Z8reduce07ILj32EEvPdS0_i:
	.zero		2048


//--------------------- .nv.shared._Z8reduce07ILj64EEvPdS0_i --------------------------
	.section	.nv.shared._Z8reduce07ILj64EEvPdS0_i,"aw",@nobits
	.sectionflags	@""
	.align	8
.nv.shared._Z8reduce07ILj64EEvPdS0_i:
	.zero		2048


//--------------------- .nv.shared._Z8reduce07ILj128EEvPdS0_i --------------------------
	.section	.nv.shared._Z8reduce07ILj128EEvPdS0_i,"aw",@nobits
	.sectionflags	@""
	.align	8
.nv.shared._Z8reduce07ILj128EEvPdS0_i:
	.zero		2048


//--------------------- .nv.shared._Z8reduce07ILj256EEvPdS0_i --------------------------
	.section	.nv.shared._Z8reduce07ILj256EEvPdS0_i,"aw",@nobits
	.sectionflags	@""
	.align	8
.nv.shared._Z8reduce07ILj256EEvPdS0_i:
	.zero		2048


//--------------------- .nv.shared._Z8reduce07ILj512EEvPdS0_i --------------------------
	.section	.nv.shared._Z8reduce07ILj512EEvPdS0_i,"aw",@nobits
	.sectionflags	@""
	.align	8
.nv.shared._Z8reduce07ILj512EEvPdS0_i:
	.zero		2048


//--------------------- .nv.shared._Z8reduce07ILj1024EEvPdS0_i --------------------------
	.section	.nv.shared._Z8reduce07ILj1024EEvPdS0_i,"aw",@nobits
	.sectionflags	@""
	.align	8
.nv.shared._Z8reduce07ILj1024EEvPdS0_i:
	.zero		2048


//--------------------- .nv.shared._Z8reduce06ILj1EEvPdS0_i --------------------------
	.section	.nv.shared._Z8reduce06ILj1EEvPdS0_i,"aw",@nobits
	.sectionflags	@""
	.align	8
.nv.shared._Z8reduce06ILj1EEvPdS0_i:
	.zero		2048


//--------------------- .nv.shared._Z8reduce06ILj2EEvPdS0_i --------------------------
	.section	.nv.shared._Z8reduce06ILj2EEvPdS0_i,"aw",@nobits
	.sectionflags	@""
	.align	8
.nv.shared._Z8reduce06ILj2EEvPdS0_i:
	.zero		2048


//--------------------- .nv.shared._Z8reduce06ILj4EEvPdS0_i --------------------------
	.section	.nv.shared._Z8reduce06ILj4EEvPdS0_i,"aw",@nobits
	.sectionflags	@""
	.align	8
.nv.shared._Z8reduce06ILj4EEvPdS0_i:
	.zero		2048


//--------------------- .nv.shared._Z8reduce06ILj8EEvPdS0_i --------------------------
	.section	.nv.shared._Z8reduce06ILj8EEvPdS0_i,"aw",@nobits
	.sectionflags	@""
	.align	8
.nv.shared._Z8reduce06ILj8EEvPdS0_i:
	.zero		2048


//--------------------- .nv.shared._Z8reduce06ILj16EEvPdS0_i --------------------------
	.section	.nv.shared._Z8reduce06ILj16EEvPdS0_i,"aw",@nobits
	.sectionflags	@""
	.align	8
.nv.shared._Z8reduce06ILj16EEvPdS0_i:
	.zero		2048


//--------------------- .nv.shared._Z8reduce06ILj32EEvPdS0_i --------------------------
	.section	.nv.shared._Z8reduce06ILj32EEvPdS0_i,"aw",@nobits
	.sectionflags	@""
	.align	8
.nv.shared._Z8reduce06ILj32EEvPdS0_i:
	.zero		2048


//--------------------- .nv.shared._Z8reduce06ILj64EEvPdS0_i --------------------------
	.section	.nv.shared._Z8reduce06ILj64EEvPdS0_i,"aw",@nobits
	.sectionflags	@""
	.align	8
.nv.shared._Z8reduce06ILj64EEvPdS0_i:
	.zero		2048


//--------------------- .nv.shared._Z8reduce06ILj128EEvPdS0_i --------------------------
	.section	.nv.shared._Z8reduce06ILj128EEvPdS0_i,"aw",@nobits
	.sectionflags	@""
	.align	8
.nv.shared._Z8reduce06ILj128EEvPdS0_i:
	.zero		2048


//--------------------- .nv.shared._Z8reduce06ILj256EEvPdS0_i --------------------------
	.section	.nv.shared._Z8reduce06ILj256EEvPdS0_i,"aw",@nobits
	.sectionflags	@""
	.align	8
.nv.shared._Z8reduce06ILj256EEvPdS0_i:
	.zero		2048


//--------------------- .nv.shared._Z8reduce06ILj512EEvPdS0_i --------------------------
	.section	.nv.shared._Z8reduce06ILj512EEvPdS0_i,"aw",@nobits
	.sectionflags	@""
	.align	8
.nv.shared._Z8reduce06ILj512EEvPdS0_i:
	.zero		2048


//--------------------- .nv.shared._Z8reduce06ILj1024EEvPdS0_i --------------------------
	.section	.nv.shared._Z8reduce06ILj1024EEvPdS0_i,"aw",@nobits
	.sectionflags	@""
	.align	8
.nv.shared._Z8reduce06ILj1024EEvPdS0_i:
	.zero		2048


//--------------------- .nv.shared._Z7kernel5PdS_i --------------------------
	.section	.nv.shared._Z7kernel5PdS_i,"aw",@nobits
	.sectionflags	@""
	.align	8
.nv.shared._Z7kernel5PdS_i:
	.zero		2048


//--------------------- .nv.shared._Z7kernel4PdS_i --------------------------
	.section	.nv.shared._Z7kernel4PdS_i,"aw",@nobits
	.sectionflags	@""
	.align	8
.nv.shared._Z7kernel4PdS_i:
	.zero		2048


//--------------------- .nv.shared._Z7kernel3PdS_i --------------------------
	.section	.nv.shared._Z7kernel3PdS_i,"aw",@nobits
	.sectionflags	@""
	.align	8
.nv.shared._Z7kernel3PdS_i:
	.zero		2048


//--------------------- .nv.shared._Z7kernel2PdS_i --------------------------
	.section	.nv.shared._Z7kernel2PdS_i,"aw",@nobits
	.sectionflags	@""
	.align	8
.nv.shared._Z7kernel2PdS_i:
	.zero		2048


//--------------------- .nv.shared._Z7kernel1PdS_i --------------------------
	.section	.nv.shared._Z7kernel1PdS_i,"aw",@nobits
	.sectionflags	@""
	.align	8
.nv.shared._Z7kernel1PdS_i:
	.zero		2048


//--------------------- .nv.constant0._Z8reduce07ILj1EEvPdS0_i --------------------------
	.section	.nv.constant0._Z8reduce07ILj1EEvPdS0_i,"a",@progbits
	.sectionflags	@""
	.align	4
.nv.constant0._Z8reduce07ILj1EEvPdS0_i:
	.zero		916


//--------------------- .nv.constant0._Z8reduce07ILj2EEvPdS0_i --------------------------
	.section	.nv.constant0._Z8reduce07ILj2EEvPdS0_i,"a",@progbits
	.sectionflags	@""
	.align	4
.nv.constant0._Z8reduce07ILj2EEvPdS0_i:
	.zero		916


//--------------------- .nv.constant0._Z8reduce07ILj4EEvPdS0_i --------------------------
	.section	.nv.constant0._Z8reduce07ILj4EEvPdS0_i,"a",@progbits
	.sectionflags	@""
	.align	4
.nv.constant0._Z8reduce07ILj4EEvPdS0_i:
	.zero		916


//--------------------- .nv.constant0._Z8reduce07ILj8EEvPdS0_i --------------------------
	.section	.nv.constant0._Z8reduce07ILj8EEvPdS0_i,"a",@progbits
	.sectionflags	@""
	.align	4
.nv.constant0._Z8reduce07ILj8EEvPdS0_i:
	.zero		916


//--------------------- .nv.constant0._Z8reduce07ILj16EEvPdS0_i --------------------------
	.section	.nv.constant0._Z8reduce07ILj16EEvPdS0_i,"a",@progbits
	.sectionflags	@""
	.align	4
.nv.constant0._Z8reduce07ILj16EEvPdS0_i:
	.zero		916


//--------------------- .nv.constant0._Z8reduce07ILj32EEvPdS0_i --------------------------
	.section	.nv.constant0._Z8reduce07ILj32EEvPdS0_i,"a",@progbits
	.sectionflags	@""
	.align	4
.nv.constant0._Z8reduce07ILj32EEvPdS0_i:
	.zero		916


//--------------------- .nv.constant0._Z8reduce07ILj64EEvPdS0_i --------------------------
	.section	.nv.constant0._Z8reduce07ILj64EEvPdS0_i,"a",@progbits
	.sectionflags	@""
	.align	4
.nv.constant0._Z8reduce07ILj64EEvPdS0_i:
	.zero		916


//--------------------- .nv.constant0._Z8reduce07ILj128EEvPdS0_i --------------------------
	.section	.nv.constant0._Z8reduce07ILj128EEvPdS0_i,"a",@progbits
	.sectionflags	@""
	.align	4
.nv.constant0._Z8reduce07ILj128EEvPdS0_i:
	.zero		916


//--------------------- .nv.constant0._Z8reduce07ILj256EEvPdS0_i --------------------------
	.section	.nv.constant0._Z8reduce07ILj256EEvPdS0_i,"a",@progbits
	.sectionflags	@""
	.align	4
.nv.constant0._Z8reduce07ILj256EEvPdS0_i:
	.zero		916


//--------------------- .nv.constant0._Z8reduce07ILj512EEvPdS0_i --------------------------
	.section	.nv.constant0._Z8reduce07ILj512EEvPdS0_i,"a",@progbits
	.sectionflags	@""
	.align	4
.nv.constant0._Z8reduce07ILj512EEvPdS0_i:
	.zero		916


//--------------------- .nv.constant0._Z8reduce07ILj1024EEvPdS0_i --------------------------
	.section	.nv.constant0._Z8reduce07ILj1024EEvPdS0_i,"a",@progbits
	.sectionflags	@""
	.align	4
.nv.constant0._Z8reduce07ILj1024EEvPdS0_i:
	.zero		916


//--------------------- .nv.constant0._Z8reduce06ILj1EEvPdS0_i --------------------------
	.section	.nv.constant0._Z8reduce06ILj1EEvPdS0_i,"a",@progbits
	.sectionflags	@""
	.align	4
.nv.constant0._Z8reduce06ILj1EEvPdS0_i:
	.zero		916


//--------------------- .nv.constant0._Z8reduce06ILj2EEvPdS0_i --------------------------
	.section	.nv.constant0._Z8reduce06ILj2EEvPdS0_i,"a",@progbits
	.sectionflags	@""
	.align	4
.nv.constant0._Z8reduce06ILj2EEvPdS0_i:
	.zero		916


//--------------------- .nv.constant0._Z8reduce06ILj4EEvPdS0_i --------------------------
	.section	.nv.constant0._Z8reduce06ILj4EEvPdS0_i,"a",@progbits
	.sectionflags	@""
	.align	4
.nv.constant0._Z8reduce06ILj4EEvPdS0_i:
	.zero		916


//--------------------- .nv.constant0._Z8reduce06ILj8EEvPdS0_i --------------------------
	.section	.nv.constant0._Z8reduce06ILj8EEvPdS0_i,"a",@progbits
	.sectionflags	@""
	.align	4
.nv.constant0._Z8reduce06ILj8EEvPdS0_i:
	.zero		916


//--------------------- .nv.constant0._Z8reduce06ILj16EEvPdS0_i --------------------------
	.section	.nv.constant0._Z8reduce06ILj16EEvPdS0_i,"a",@progbits
	.sectionflags	@""
	.align	4
.nv.constant0._Z8reduce06ILj16EEvPdS0_i:
	.zero		916


//--------------------- .nv.constant0._Z8reduce06ILj32EEvPdS0_i --------------------------
	.section	.nv.constant0._Z8reduce06ILj32EEvPdS0_i,"a",@progbits
	.sectionflags	@""
	.align	4
.nv.constant0._Z8reduce06ILj32EEvPdS0_i:
	.zero		916


//--------------------- .nv.constant0._Z8reduce06ILj64EEvPdS0_i --------------------------
	.section	.nv.constant0._Z8reduce06ILj64EEvPdS0_i,"a",@progbits
	.sectionflags	@""
	.align	4
.nv.constant0._Z8reduce06ILj64EEvPdS0_i:
	.zero		916


//--------------------- .nv.constant0._Z8reduce06ILj128EEvPdS0_i --------------------------
	.section	.nv.constant0._Z8reduce06ILj128EEvPdS0_i,"a",@progbits
	.sectionflags	@""
	.align	4
.nv.constant0._Z8reduce06ILj128EEvPdS0_i:
	.zero		916


//--------------------- .nv.constant0._Z8reduce06ILj256EEvPdS0_i --------------------------
	.section	.nv.constant0._Z8reduce06ILj256EEvPdS0_i,"a",@progbits
	.sectionflags	@""
	.align	4
.nv.constant0._Z8reduce06ILj256EEvPdS0_i:
	.zero		916


//--------------------- .nv.constant0._Z8reduce06ILj512EEvPdS0_i --------------------------
	.section	.nv.constant0._Z8reduce06ILj512EEvPdS0_i,"a",@progbits
	.sectionflags	@""
	.align	4
.nv.constant0._Z8reduce06ILj512EEvPdS0_i:
	.zero		916


//--------------------- .nv.constant0._Z8reduce06ILj1024EEvPdS0_i --------------------------
	.section	.nv.constant0._Z8reduce06ILj1024EEvPdS0_i,"a",@progbits
	.sectionflags	@""
	.align	4
.nv.constant0._Z8reduce06ILj1024EEvPdS0_i:
	.zero		916


//--------------------- .nv.constant0._Z7kernel5PdS_i --------------------------
	.section	.nv.constant0._Z7kernel5PdS_i,"a",@progbits
	.sectionflags	@""
	.align	4
.nv.constant0._Z7kernel5PdS_i:
	.zero		916


//--------------------- .nv.constant0._Z7kernel4PdS_i --------------------------
	.section	.nv.constant0._Z7kernel4PdS_i,"a",@progbits
	.sectionflags	@""
	.align	4
.nv.constant0._Z7kernel4PdS_i:
	.zero		916


//--------------------- .nv.constant0._Z7kernel3PdS_i --------------------------
	.section	.nv.constant0._Z7kernel3PdS_i,"a",@progbits
	.sectionflags	@""
	.align	4
.nv.constant0._Z7kernel3PdS_i:
	.zero		916


//--------------------- .nv.constant0._Z7kernel2PdS_i --------------------------
	.section	.nv.constant0._Z7kernel2PdS_i,"a",@progbits
	.sectionflags	@""
	.align	4
.nv.constant0._Z7kernel2PdS_i:
	.zero		916


//--------------------- .nv.constant0._Z7kernel1PdS_i --------------------------
	.section	.nv.constant0._Z7kernel1PdS_i,"a",@progbits
	.sectionflags	@""
	.align	4
.nv.constant0._Z7kernel1PdS_i:
	.zero		916


//--------------------- SYMBOLS --------------------------

	.type		.nv.reservedSmem.offset0,@object
	.size		.nv.reservedSmem.offset0,0x4
	.type		.nv.reservedSmem.cap,@object
	.size		.nv.reservedSmem.cap,0x4
